	.target	sm_90a

	.elftype	@"ET_EXEC"


//--------------------- .note.nv.tkinfo           --------------------------
	.section	.note.nv.tkinfo,"",@"SHT_NOTE"
	.sectionflags	@"SHF_NOTE_NV_TKINFO"
	.tkinfo
        /*0018*/ 	.word	0x00000002
        /*0030*/ 	.string	""
        /*0030*/ 	.string	"ptxas"
        /*0030*/ 	.string	"Cuda compilation tools, release 13.0, V13.0.88"
        /*0030*/ 	.string	"Build cuda_13.0.r13.0/compiler.36424714_0"
        /*0030*/ 	.string	"-arch sm_90a -m 64 "



//--------------------- .note.nv.cuinfo           --------------------------
	.section	.note.nv.cuinfo,"",@"SHT_NOTE"
	.sectionflags	@"SHF_NOTE_NV_CUINFO"
        /*0018*/ 	.short	0x0002
        /*001a*/ 	.short	0x005a
        /*001c*/ 	.short	0x0082
	.zero		2


//--------------------- .nv.info                  --------------------------
	.section	.nv.info,"",@"SHT_CUDA_INFO"
	.align	4


	//----- nvinfo : EIATTR_REGCOUNT
	.align		4
        /*0000*/ 	.byte	0x04, 0x2f
        /*0002*/ 	.short	(.L_12 - .L_11)
	.align		4
.L_11:
        /*0004*/ 	.word	index@(_ZN7cutlass13device_kernelINS_4gemm6kernel13GemmUniversalIN4cute5tupleIJiiiiEEENS1_10collective13CollectiveMmaINS1_37MainloopSm90TmaGmmaWarpSpecializedFP8ILi5ENS5_IJNS4_1CILi4EEESB_NSA_ILi1EEEEEENS1_35KernelTmaWarpSpecializedCooperativeEEENS5_IJNSA_ILi256EEENSA_ILi64EEENSA_ILi128EEEEEENS_12float_e5m2_tENS5_IJlSC_lEEESK_SL_NS4_8TiledMMAINS4_8MMA_AtomIJNS4_4SM904GMMA30MMA_64x64x32_F32E5M2E5M2_SS_TNILNSP_7ScaleInE1ELSR_1EEEEEENS4_6LayoutINS5_IJNSA_ILi2EEESC_SC_EEENS5_IJSC_NSA_ILi0EEESX_EEEEENS5_IJNS4_10UnderscoreES10_S10_EEEEENS4_23SM90_TMA_LOAD_MULTICASTENS4_14ComposedLayoutINS4_7SwizzleILi3ELi4ELi3EEENS4_18smem_ptr_flag_bitsILi8EEENSU_INS5_IJNSA_ILi8EEESI_EEENS5_IJSI_SC_EEEEEEEvNS4_8identityES13_S1D_vS1E_EENS_8epilogue10collective6detail29Sm90TmaWarpSpecializedAdapterINS1H_15DefaultEpilogueISK_SL_SL_NS1G_6thread17LinearCombinationISK_Li1EffLNS1L_9ScaleType4KindE0ELNS_15FloatRoundStyleE2ESK_EENS1_15EpilogueDefaultEEEEEvvEEEEvNT_6ParamsE)
        /*0008*/ 	.word	0x000000a8


	//----- nvinfo : EIATTR_FRAME_SIZE
	.align		4
.L_12:
        /*000c*/ 	.byte	0x04, 0x11
        /*000e*/ 	.short	(.L_14 - .L_13)
	.align		4
.L_13:
        /*0010*/ 	.word	index@(_ZN7cutlass13device_kernelINS_4gemm6kernel13GemmUniversalIN4cute5tupleIJiiiiEEENS1_10collective13CollectiveMmaINS1_37MainloopSm90TmaGmmaWarpSpecializedFP8ILi5ENS5_IJNS4_1CILi4EEESB_NSA_ILi1EEEEEENS1_35KernelTmaWarpSpecializedCooperativeEEENS5_IJNSA_ILi256EEENSA_ILi64EEENSA_ILi128EEEEEENS_12float_e5m2_tENS5_IJlSC_lEEESK_SL_NS4_8TiledMMAINS4_8MMA_AtomIJNS4_4SM904GMMA30MMA_64x64x32_F32E5M2E5M2_SS_TNILNSP_7ScaleInE1ELSR_1EEEEEENS4_6LayoutINS5_IJNSA_ILi2EEESC_SC_EEENS5_IJSC_NSA_ILi0EEESX_EEEEENS5_IJNS4_10UnderscoreES10_S10_EEEEENS4_23SM90_TMA_LOAD_MULTICASTENS4_14ComposedLayoutINS4_7SwizzleILi3ELi4ELi3EEENS4_18smem_ptr_flag_bitsILi8EEENSU_INS5_IJNSA_ILi8EEESI_EEENS5_IJSI_SC_EEEEEEEvNS4_8identityES13_S1D_vS1E_EENS_8epilogue10collective6detail29Sm90TmaWarpSpecializedAdapterINS1H_15DefaultEpilogueISK_SL_SL_NS1G_6thread17LinearCombinationISK_Li1EffLNS1L_9ScaleType4KindE0ELNS_15FloatRoundStyleE2ESK_EENS1_15EpilogueDefaultEEEEEvvEEEEvNT_6ParamsE)
        /*0014*/ 	.word	0x00000000


	//----- nvinfo : EIATTR_MIN_STACK_SIZE
	.align		4
.L_14:
        /*0018*/ 	.byte	0x04, 0x12
        /*001a*/ 	.short	(.L_16 - .L_15)
	.align		4
.L_15:
        /*001c*/ 	.word	index@(_ZN7cutlass13device_kernelINS_4gemm6kernel13GemmUniversalIN4cute5tupleIJiiiiEEENS1_10collective13CollectiveMmaINS1_37MainloopSm90TmaGmmaWarpSpecializedFP8ILi5ENS5_IJNS4_1CILi4EEESB_NSA_ILi1EEEEEENS1_35KernelTmaWarpSpecializedCooperativeEEENS5_IJNSA_ILi256EEENSA_ILi64EEENSA_ILi128EEEEEENS_12float_e5m2_tENS5_IJlSC_lEEESK_SL_NS4_8TiledMMAINS4_8MMA_AtomIJNS4_4SM904GMMA30MMA_64x64x32_F32E5M2E5M2_SS_TNILNSP_7ScaleInE1ELSR_1EEEEEENS4_6LayoutINS5_IJNSA_ILi2EEESC_SC_EEENS5_IJSC_NSA_ILi0EEESX_EEEEENS5_IJNS4_10UnderscoreES10_S10_EEEEENS4_23SM90_TMA_LOAD_MULTICASTENS4_14ComposedLayoutINS4_7SwizzleILi3ELi4ELi3EEENS4_18smem_ptr_flag_bitsILi8EEENSU_INS5_IJNSA_ILi8EEESI_EEENS5_IJSI_SC_EEEEEEEvNS4_8identityES13_S1D_vS1E_EENS_8epilogue10collective6detail29Sm90TmaWarpSpecializedAdapterINS1H_15DefaultEpilogueISK_SL_SL_NS1G_6thread17LinearCombinationISK_Li1EffLNS1L_9ScaleType4KindE0ELNS_15FloatRoundStyleE2ESK_EENS1_15EpilogueDefaultEEEEEvvEEEEvNT_6ParamsE)
        /*0020*/ 	.word	0x00000000
.L_16:


//--------------------- .nv.compat                --------------------------
	.section	.nv.compat,"",@"SHT_CUDA_COMPAT_INFO"
	.align	4
        /*0000*/ 	.byte	0x02, 0x09, 0x01, 0x00, 0x02, 0x02, 0x04, 0x00, 0x02, 0x05, 0x05, 0x00, 0x03, 0x07, 0x01, 0x01
        /*0010*/ 	.byte	0x02, 0x03, 0x01, 0x00, 0x02, 0x06, 0x01, 0x00, 0x04, 0x0b, 0x08, 0x00, 0x00, 0x00, 0x00, 0x00
        /*0020*/ 	.byte	0x00, 0x00, 0x00, 0x00


//--------------------- .nv.info._ZN7cutlass13device_kernelINS_4gemm6kernel13GemmUniversalIN4cute5tupleIJiiiiEEENS1_10collective13CollectiveMmaINS1_37MainloopSm90TmaGmmaWarpSpecializedFP8ILi5ENS5_IJNS4_1CILi4EEESB_NSA_ILi1EEEEEENS1_35KernelTmaWarpSpecializedCooperativeEEENS5_IJNSA_ILi256EEENSA_ILi64EEENSA_ILi128EEEEEENS_12float_e5m2_tENS5_IJlSC_lEEESK_SL_NS4_8TiledMMAINS4_8MMA_AtomIJNS4_4SM904GMMA30MMA_64x64x32_F32E5M2E5M2_SS_TNILNSP_7ScaleInE1ELSR_1EEEEEENS4_6LayoutINS5_IJNSA_ILi2EEESC_SC_EEENS5_IJSC_NSA_ILi0EEESX_EEEEENS5_IJNS4_10UnderscoreES10_S10_EEEEENS4_23SM90_TMA_LOAD_MULTICASTENS4_14ComposedLayoutINS4_7SwizzleILi3ELi4ELi3EEENS4_18smem_ptr_flag_bitsILi8EEENSU_INS5_IJNSA_ILi8EEESI_EEENS5_IJSI_SC_EEEEEEEvNS4_8identityES13_S1D_vS1E_EENS_8epilogue10collective6detail29Sm90TmaWarpSpecializedAdapterINS1H_15DefaultEpilogueISK_SL_SL_NS1G_6thread17LinearCombinationISK_Li1EffLNS1L_9ScaleType4KindE0ELNS_15FloatRoundStyleE2ESK_EENS1_15EpilogueDefaultEEEEEvvEEEEvNT_6ParamsE --------------------------
	.section	.nv.info._ZN7cutlass13device_kernelINS_4gemm6kernel13GemmUniversalIN4cute5tupleIJiiiiEEENS1_10collective13CollectiveMmaINS1_37MainloopSm90TmaGmmaWarpSpecializedFP8ILi5ENS5_IJNS4_1CILi4EEESB_NSA_ILi1EEEEEENS1_35KernelTmaWarpSpecializedCooperativeEEENS5_IJNSA_ILi256EEENSA_ILi64EEENSA_ILi128EEEEEENS_12float_e5m2_tENS5_IJlSC_lEEESK_SL_NS4_8TiledMMAINS4_8MMA_AtomIJNS4_4SM904GMMA30MMA_64x64x32_F32E5M2E5M2_SS_TNILNSP_7ScaleInE1ELSR_1EEEEEENS4_6LayoutINS5_IJNSA_ILi2EEESC_SC_EEENS5_IJSC_NSA_ILi0EEESX_EEEEENS5_IJNS4_10UnderscoreES10_S10_EEEEENS4_23SM90_TMA_LOAD_MULTICASTENS4_14ComposedLayoutINS4_7SwizzleILi3ELi4ELi3EEENS4_18smem_ptr_flag_bitsILi8EEENSU_INS5_IJNSA_ILi8EEESI_EEENS5_IJSI_SC_EEEEEEEvNS4_8identityES13_S1D_vS1E_EENS_8epilogue10collective6detail29Sm90TmaWarpSpecializedAdapterINS1H_15DefaultEpilogueISK_SL_SL_NS1G_6thread17LinearCombinationISK_Li1EffLNS1L_9ScaleType4KindE0ELNS_15FloatRoundStyleE2ESK_EENS1_15EpilogueDefaultEEEEEvvEEEEvNT_6ParamsE,"",@"SHT_CUDA_INFO"
	.sectionflags	@""
	.align	4


	//----- nvinfo : EIATTR_CUDA_API_VERSION
	.align		4
        /*0000*/ 	.byte	0x04, 0x37
        /*0002*/ 	.short	(.L_18 - .L_17)
.L_17:
        /*0004*/ 	.word	0x00000082


	//----- nvinfo : EIATTR_KPARAM_INFO
	.align		4
.L_18:
        /*0008*/ 	.byte	0x04, 0x17
        /*000a*/ 	.short	(.L_20 - .L_19)
.L_19:
        /*000c*/ 	.word	0x00000000
        /*0010*/ 	.short	0x0000
        /*0012*/ 	.short	0x0070
        /*0014*/ 	.byte	0x00, 0xf0, 0x01, 0x10


	//----- nvinfo : EIATTR_SPARSE_MMA_MASK
	.align		4
.L_20:
        /*0018*/ 	.byte	0x03, 0x50
        /*001a*/ 	.short	0x0000


	//----- nvinfo : EIATTR_MAXREG_COUNT
	.align		4
        /*001c*/ 	.byte	0x03, 0x1b
        /*001e*/ 	.short	0x00a8


	//----- nvinfo : EIATTR_NUM_BARRIERS
	.align		4
        /*0020*/ 	.byte	0x02, 0x4c
        /*0022*/ 	.byte	0x01
	.zero		1


	//----- nvinfo : EIATTR_MERCURY_ISA_VERSION
	.align		4
        /*0024*/ 	.byte	0x03, 0x5f
        /*0026*/ 	.short	0x0101


	//----- nvinfo : EIATTR_INT_WARP_WIDE_INSTR_OFFSETS
	.align		4
        /*0028*/ 	.byte	0x04, 0x31
        /*002a*/ 	.short	(.L_22 - .L_21)


	//   ....[0]....
.L_21:
        /*002c*/ 	.word	0x000004b0


	//   ....[1]....
        /*0030*/ 	.word	0x000004d0


	//   ....[2]....
        /*0034*/ 	.word	0x00000690


	//----- nvinfo : EIATTR_COOP_GROUP_MASK_REGIDS
	.align		4
.L_22:
        /*0038*/ 	.byte	0x04, 0x29
        /*003a*/ 	.short	(.L_24 - .L_23)


	//   ....[0]....
.L_23:
        /*003c*/ 	.word	0xffffffff


	//   ....[1]....
        /*0040*/ 	.word	0xffffffff


	//   ....[2]....
        /*0044*/ 	.word	0xffffffff


	//   ....[3]....
        /*0048*/ 	.word	0xffffffff


	//   ....[4]....
        /*004c*/ 	.word	0xffffffff


	//   ....[5]....
        /*0050*/ 	.word	0xffffffff


	//----- nvinfo : EIATTR_COOP_GROUP_INSTR_OFFSETS
	.align		4
.L_24:
        /*0054*/ 	.byte	0x04, 0x28
        /*0056*/ 	.short	(.L_26 - .L_25)


	//   ....[0]....
.L_25:
        /*0058*/ 	.word	0x00000060


	//   ....[1]....
        /*005c*/ 	.word	0x00000070


	//   ....[2]....
        /*0060*/ 	.word	0x00000130


	//   ....[3]....
        /*0064*/ 	.word	0x000002f0


	//   ....[4]....
        /*0068*/ 	.word	0x00000830


	//   ....[5]....
        /*006c*/ 	.word	0x000012b0


	//----- nvinfo : EIATTR_REG_RECONFIG
	.align		4
.L_26:
        /*0070*/ 	.byte	0x01, 0x54
	.zero		2


	//----- nvinfo : EIATTR_MBARRIER_INSTR_OFFSETS
	.align		4
        /*0074*/ 	.byte	0x04, 0x39
        /*0076*/ 	.short	(.L_28 - .L_27)


	//   ....[0]....
.L_27:
        /*0078*/ 	.word	0x00000230
        /*007c*/ 	.word	0x000000ff
        /*0080*/ 	.word	0x00000000
        /*0084*/ 	.short	0x0100
        /*0086*/ 	.byte	0x08
	.zero		1


	//   ....[1]....
        /*0088*/ 	.word	0x00000240
        /*008c*/ 	.word	0x000000ff
        /*0090*/ 	.word	0x00000028
        /*0094*/ 	.short	0x0100
        /*0096*/ 	.byte	0x08
	.zero		1


	//   ....[2]....
        /*0098*/ 	.word	0x00000250
        /*009c*/ 	.word	0x000000ff
        /*00a0*/ 	.word	0x00000008
        /*00a4*/ 	.short	0x0100
        /*00a6*/ 	.byte	0x08
	.zero		1


	//   ....[3]....
        /*00a8*/ 	.word	0x00000260
        /*00ac*/ 	.word	0x000000ff
        /*00b0*/ 	.word	0x00000030
        /*00b4*/ 	.short	0x0100
        /*00b6*/ 	.byte	0x08
	.zero		1


	//   ....[4]....
        /*00b8*/ 	.word	0x00000270
        /*00bc*/ 	.word	0x000000ff
        /*00c0*/ 	.word	0x00000010
        /*00c4*/ 	.short	0x0100
        /*00c6*/ 	.byte	0x08
	.zero		1


	//   ....[5]....
        /*00c8*/ 	.word	0x00000280
        /*00cc*/ 	.word	0x000000ff
        /*00d0*/ 	.word	0x00000038
        /*00d4*/ 	.short	0x0100
        /*00d6*/ 	.byte	0x08
	.zero		1


	//   ....[6]....
        /*00d8*/ 	.word	0x00000290
        /*00dc*/ 	.word	0x000000ff
        /*00e0*/ 	.word	0x00000018
        /*00e4*/ 	.short	0x0100
        /*00e6*/ 	.byte	0x08
	.zero		1


	//   ....[7]....
        /*00e8*/ 	.word	0x000002a0
        /*00ec*/ 	.word	0x000000ff
        /*00f0*/ 	.word	0x00000040
        /*00f4*/ 	.short	0x0100
        /*00f6*/ 	.byte	0x08
	.zero		1


	//   ....[8]....
        /*00f8*/ 	.word	0x000002b0
        /*00fc*/ 	.word	0x000000ff
        /*0100*/ 	.word	0x00000020
        /*0104*/ 	.short	0x0100
        /*0106*/ 	.byte	0x08
	.zero		1


	//   ....[9]....
        /*0108*/ 	.word	0x000002c0
        /*010c*/ 	.word	0x000000ff
        /*0110*/ 	.word	0x00000048
        /*0114*/ 	.short	0x0100
        /*0116*/ 	.byte	0x08
	.zero		1


	//   ....[10]....
        /*0118*/ 	.word	0x00000720
        /*011c*/ 	.word	0x000000ff
        /*0120*/ 	.word	0x00000060
        /*0124*/ 	.short	0x0100
        /*0126*/ 	.byte	0x06
	.zero		1


	//   ....[11]....
        /*0128*/ 	.word	0x000007a0
        /*012c*/ 	.word	0x000000ff
        /*0130*/ 	.word	0x00000068
        /*0134*/ 	.short	0x0100
        /*0136*/ 	.byte	0x06
	.zero		1


	//   ....[12]....
        /*0138*/ 	.word	0x000017e0
        /*013c*/ 	.word	0x000000ff
        /*0140*/ 	.word	0x00000000
        /*0144*/ 	.short	0x010a
        /*0146*/ 	.byte	0x06
	.zero		1


	//   ....[13]....
        /*0148*/ 	.word	0x00001820
        /*014c*/ 	.word	0x000000ff
        /*0150*/ 	.word	0x00000000
        /*0154*/ 	.short	0x010a
        /*0156*/ 	.byte	0x06
	.zero		1


	//   ....[14]....
        /*0158*/ 	.word	0x00002310
        /*015c*/ 	.word	0x000000ff
        /*0160*/ 	.word	0x00000000
        /*0164*/ 	.short	0x010a
        /*0166*/ 	.byte	0x0d
	.zero		1


	//   ....[15]....
        /*0168*/ 	.word	0x00002350
        /*016c*/ 	.word	0x000000ff
        /*0170*/ 	.word	0x00000000
        /*0174*/ 	.short	0x010a
        /*0176*/ 	.byte	0x0d
	.zero		1


	//   ....[16]....
        /*0178*/ 	.word	0x00002b40
        /*017c*/ 	.word	0x0000000f
        /*0180*/ 	.word	0x00000000
        /*0184*/ 	.short	0x0101
        /*0186*/ 	.byte	0x3f
	.zero		1


	//   ....[17]....
        /*0188*/ 	.word	0x000031e0
        /*018c*/ 	.word	0x0000000c
        /*0190*/ 	.word	0x00000000
        /*0194*/ 	.short	0x0101
        /*0196*/ 	.byte	0x3f
	.zero		1


	//   ....[18]....
        /*0198*/ 	.word	0x00008d80
        /*019c*/ 	.word	0x00000014
        /*01a0*/ 	.word	0x00000028
        /*01a4*/ 	.short	0x010a
        /*01a6*/ 	.byte	0x3f
	.zero		1


	//   ....[19]....
        /*01a8*/ 	.word	0x00009120
        /*01ac*/ 	.word	0x00000008
        /*01b0*/ 	.word	0x00000068
        /*01b4*/ 	.short	0x0101
        /*01b6*/ 	.byte	0x3f
	.zero		1


	//   ....[20]....
        /*01b8*/ 	.word	0x00009840
        /*01bc*/ 	.word	0x00000006
        /*01c0*/ 	.word	0x00000000
        /*01c4*/ 	.short	0x010a
        /*01c6*/ 	.byte	0x3f
	.zero		1


	//   ....[21]....
        /*01c8*/ 	.word	0x000098c0
        /*01cc*/ 	.word	0x00000007
        /*01d0*/ 	.word	0x00000000
        /*01d4*/ 	.short	0x010a
        /*01d6*/ 	.byte	0x3f
	.zero		1


	//   ....[22]....
        /*01d8*/ 	.word	0x00009950
        /*01dc*/ 	.word	0x0000000a
        /*01e0*/ 	.word	0x00000000
        /*01e4*/ 	.short	0x010a
        /*01e6*/ 	.byte	0x3f
	.zero		1


	//   ....[23]....
        /*01e8*/ 	.word	0x000099e0
        /*01ec*/ 	.word	0x0000000b
        /*01f0*/ 	.word	0x00000000
        /*01f4*/ 	.short	0x010a
        /*01f6*/ 	.byte	0x3f
	.zero		1


	//   ....[24]....
        /*01f8*/ 	.word	0x00009a70
        /*01fc*/ 	.word	0x00000003
        /*0200*/ 	.word	0x00000000
        /*0204*/ 	.short	0x010a
        /*0206*/ 	.byte	0x3f
	.zero		1


	//   ....[25]....
        /*0208*/ 	.word	0x00009ae0
        /*020c*/ 	.word	0x0000000d
        /*0210*/ 	.word	0x00000000
        /*0214*/ 	.short	0x010a
        /*0216*/ 	.byte	0x3f
	.zero		1


	//   ....[26]....
        /*0218*/ 	.word	0x00009b40
        /*021c*/ 	.word	0x0000000f
        /*0220*/ 	.word	0x00000000
        /*0224*/ 	.short	0x010a
        /*0226*/ 	.byte	0x3f
	.zero		1


	//   ....[27]....
        /*0228*/ 	.word	0x00009c10
        /*022c*/ 	.word	0x00000014
        /*0230*/ 	.word	0x00000028
        /*0234*/ 	.short	0x010a
        /*0236*/ 	.byte	0x3f
	.zero		1


	//   ....[28]....
        /*0238*/ 	.word	0x00009ce0
        /*023c*/ 	.word	0x00000006
        /*0240*/ 	.word	0x00000000
        /*0244*/ 	.short	0x010a
        /*0246*/ 	.byte	0x3f
	.zero		1


	//   ....[29]....
        /*0248*/ 	.word	0x00009d30
        /*024c*/ 	.word	0x00000007
        /*0250*/ 	.word	0x00000000
        /*0254*/ 	.short	0x010a
        /*0256*/ 	.byte	0x3f
	.zero		1


	//   ....[30]....
        /*0258*/ 	.word	0x00009d80
        /*025c*/ 	.word	0x0000000a
        /*0260*/ 	.word	0x00000000
        /*0264*/ 	.short	0x010a
        /*0266*/ 	.byte	0x3f
	.zero		1


	//   ....[31]....
        /*0268*/ 	.word	0x00009dd0
        /*026c*/ 	.word	0x0000000b
        /*0270*/ 	.word	0x00000000
        /*0274*/ 	.short	0x010a
        /*0276*/ 	.byte	0x3f
	.zero		1


	//----- nvinfo : EIATTR_NUM_MBARRIERS
	.align		4
.L_28:
        /*0278*/ 	.byte	0x03, 0x38
        /*027a*/ 	.short	0x000c


	//----- nvinfo : EIATTR_EXIT_INSTR_OFFSETS
	.align		4
        /*027c*/ 	.byte	0x04, 0x1c
        /*027e*/ 	.short	(.L_30 - .L_29)


	//   ....[0]....
.L_29:
        /*0280*/ 	.word	0x00000990


	//   ....[1]....
        /*0284*/ 	.word	0x00001180


	//   ....[2]....
        /*0288*/ 	.word	0x00008370


	//   ....[3]....
        /*028c*/ 	.word	0x000088d0


	//   ....[4]....
        /*0290*/ 	.word	0x00009ac0


	//----- nvinfo : EIATTR_MAX_THREADS
	.align		4
.L_30:
        /*0294*/ 	.byte	0x04, 0x05
        /*0296*/ 	.short	(.L_32 - .L_31)
.L_31:
        /*0298*/ 	.word	0x00000180
        /*029c*/ 	.word	0x00000001
        /*02a0*/ 	.word	0x00000001


	//----- nvinfo : EIATTR_CRS_STACK_SIZE
	.align		4
.L_32:
        /*02a4*/ 	.byte	0x04, 0x1e
        /*02a6*/ 	.short	(.L_34 - .L_33)
.L_33:
        /*02a8*/ 	.word	0x00000000


	//----- nvinfo : EIATTR_CBANK_PARAM_SIZE
	.align		4
.L_34:
        /*02ac*/ 	.byte	0x03, 0x19
        /*02ae*/ 	.short	0x0470


	//----- nvinfo : EIATTR_PARAM_CBANK
	.align		4
        /*02b0*/ 	.byte	0x04, 0x0a
        /*02b2*/ 	.short	(.L_36 - .L_35)
	.align		4
.L_35:
        /*02b4*/ 	.word	index@(.nv.constant0._ZN7cutlass13device_kernelINS_4gemm6kernel13GemmUniversalIN4cute5tupleIJiiiiEEENS1_10collective13CollectiveMmaINS1_37MainloopSm90TmaGmmaWarpSpecializedFP8ILi5ENS5_IJNS4_1CILi4EEESB_NSA_ILi1EEEEEENS1_35KernelTmaWarpSpecializedCooperativeEEENS5_IJNSA_ILi256EEENSA_ILi64EEENSA_ILi128EEEEEENS_12float_e5m2_tENS5_IJlSC_lEEESK_SL_NS4_8TiledMMAINS4_8MMA_AtomIJNS4_4SM904GMMA30MMA_64x64x32_F32E5M2E5M2_SS_TNILNSP_7ScaleInE1ELSR_1EEEEEENS4_6LayoutINS5_IJNSA_ILi2EEESC_SC_EEENS5_IJSC_NSA_ILi0EEESX_EEEEENS5_IJNS4_10UnderscoreES10_S10_EEEEENS4_23SM90_TMA_LOAD_MULTICASTENS4_14ComposedLayoutINS4_7SwizzleILi3ELi4ELi3EEENS4_18smem_ptr_flag_bitsILi8EEENSU_INS5_IJNSA_ILi8EEESI_EEENS5_IJSI_SC_EEEEEEEvNS4_8identityES13_S1D_vS1E_EENS_8epilogue10collective6detail29Sm90TmaWarpSpecializedAdapterINS1H_15DefaultEpilogueISK_SL_SL_NS1G_6thread17LinearCombinationISK_Li1EffLNS1L_9ScaleType4KindE0ELNS_15FloatRoundStyleE2ESK_EENS1_15EpilogueDefaultEEEEEvvEEEEvNT_6ParamsE)
        /*02b8*/ 	.short	0x0210
        /*02ba*/ 	.short	0x0470


	//----- nvinfo : EIATTR_SW_WAR
	.align		4
.L_36:
        /*02bc*/ 	.byte	0x04, 0x36
        /*02be*/ 	.short	(.L_38 - .L_37)
.L_37:
        /*02c0*/ 	.word	0x00000008
.L_38:


//--------------------- .nv.callgraph             --------------------------
	.section	.nv.callgraph,"",@"SHT_CUDA_CALLGRAPH"
	.align	4
	.sectionentsize	8
	.align		4
        /*0000*/ 	.word	0x00000000
	.align		4
        /*0004*/ 	.word	0xffffffff
	.align		4
        /*0008*/ 	.word	0x00000000
	.align		4
        /*000c*/ 	.word	0xfffffffe
	.align		4
        /*0010*/ 	.word	0x00000000
	.align		4
        /*0014*/ 	.word	0xfffffffd
	.align		4
        /*0018*/ 	.word	0x00000000
	.align		4
        /*001c*/ 	.word	0xfffffffc


//--------------------- .nv.constant4             --------------------------
	.section	.nv.constant4,"a",@progbits
	.align	8
	.align		8
.nv.constant4:
        /*0000*/ 	.dword	_ZN40_INTERNAL_60257c42_4_k_cu_9642a4f7_180104cuda3std3__45__cpo5beginE
	.align		8
        /*0008*/ 	.dword	_ZN40_INTERNAL_60257c42_4_k_cu_9642a4f7_180104cuda3std3__45__cpo3endE
	.align		8
        /*0010*/ 	.dword	_ZN40_INTERNAL_60257c42_4_k_cu_9642a4f7_180104cuda3std3__45__cpo6cbeginE
	.align		8
        /*0018*/ 	.dword	_ZN40_INTERNAL_60257c42_4_k_cu_9642a4f7_180104cuda3std3__45__cpo4cendE
	.align		8
        /*0020*/ 	.dword	_ZN40_INTERNAL_60257c42_4_k_cu_9642a4f7_180104cuda3std3__442_GLOBAL__N__60257c42_4_k_cu_9642a4f7_180106ignoreE
	.align		8
        /*0028*/ 	.dword	_ZN40_INTERNAL_60257c42_4_k_cu_9642a4f7_180104cuda3std3__419piecewise_constructE
	.align		8
        /*0030*/ 	.dword	_ZN40_INTERNAL_60257c42_4_k_cu_9642a4f7_180104cuda3std3__48in_placeE
	.align		8
        /*0038*/ 	.dword	_ZN40_INTERNAL_60257c42_4_k_cu_9642a4f7_180104cuda3std6ranges3__45__cpo4swapE
	.align		8
        /*0040*/ 	.dword	_ZN40_INTERNAL_60257c42_4_k_cu_9642a4f7_180104cuda3std6ranges3__45__cpo9iter_moveE
	.align		8
        /*0048*/ 	.dword	_ZN40_INTERNAL_60257c42_4_k_cu_9642a4f7_180104cute7productE
	.align		8
        /*0050*/ 	.dword	_ZN40_INTERNAL_60257c42_4_k_cu_9642a4f7_180104cute1_E


//--------------------- .text._ZN7cutlass13device_kernelINS_4gemm6kernel13GemmUniversalIN4cute5tupleIJiiiiEEENS1_10collective13CollectiveMmaINS1_37MainloopSm90TmaGmmaWarpSpecializedFP8ILi5ENS5_IJNS4_1CILi4EEESB_NSA_ILi1EEEEEENS1_35KernelTmaWarpSpecializedCooperativeEEENS5_IJNSA_ILi256EEENSA_ILi64EEENSA_ILi128EEEEEENS_12float_e5m2_tENS5_IJlSC_lEEESK_SL_NS4_8TiledMMAINS4_8MMA_AtomIJNS4_4SM904GMMA30MMA_64x64x32_F32E5M2E5M2_SS_TNILNSP_7ScaleInE1ELSR_1EEEEEENS4_6LayoutINS5_IJNSA_ILi2EEESC_SC_EEENS5_IJSC_NSA_ILi0EEESX_EEEEENS5_IJNS4_10UnderscoreES10_S10_EEEEENS4_23SM90_TMA_LOAD_MULTICASTENS4_14ComposedLayoutINS4_7SwizzleILi3ELi4ELi3EEENS4_18smem_ptr_flag_bitsILi8EEENSU_INS5_IJNSA_ILi8EEESI_EEENS5_IJSI_SC_EEEEEEEvNS4_8identityES13_S1D_vS1E_EENS_8epilogue10collective6detail29Sm90TmaWarpSpecializedAdapterINS1H_15DefaultEpilogueISK_SL_SL_NS1G_6thread17LinearCombinationISK_Li1EffLNS1L_9ScaleType4KindE0ELNS_15FloatRoundStyleE2ESK_EENS1_15EpilogueDefaultEEEEEvvEEEEvNT_6ParamsE --------------------------
	.section	.text._ZN7cutlass13device_kernelINS_4gemm6kernel13GemmUniversalIN4cute5tupleIJiiiiEEENS1_10collective13CollectiveMmaINS1_37MainloopSm90TmaGmmaWarpSpecializedFP8ILi5ENS5_IJNS4_1CILi4EEESB_NSA_ILi1EEEEEENS1_35KernelTmaWarpSpecializedCooperativeEEENS5_IJNSA_ILi256EEENSA_ILi64EEENSA_ILi128EEEEEENS_12float_e5m2_tENS5_IJlSC_lEEESK_SL_NS4_8TiledMMAINS4_8MMA_AtomIJNS4_4SM904GMMA30MMA_64x64x32_F32E5M2E5M2_SS_TNILNSP_7ScaleInE1ELSR_1EEEEEENS4_6LayoutINS5_IJNSA_ILi2EEESC_SC_EEENS5_IJSC_NSA_ILi0EEESX_EEEEENS5_IJNS4_10UnderscoreES10_S10_EEEEENS4_23SM90_TMA_LOAD_MULTICASTENS4_14ComposedLayoutINS4_7SwizzleILi3ELi4ELi3EEENS4_18smem_ptr_flag_bitsILi8EEENSU_INS5_IJNSA_ILi8EEESI_EEENS5_IJSI_SC_EEEEEEEvNS4_8identityES13_S1D_vS1E_EENS_8epilogue10collective6detail29Sm90TmaWarpSpecializedAdapterINS1H_15DefaultEpilogueISK_SL_SL_NS1G_6thread17LinearCombinationISK_Li1EffLNS1L_9ScaleType4KindE0ELNS_15FloatRoundStyleE2ESK_EENS1_15EpilogueDefaultEEEEEvvEEEEvNT_6ParamsE,"ax",@progbits
	.align	128
.text._ZN7cutlass13device_kernelINS_4gemm6kernel13GemmUniversalIN4cute5tupleIJiiiiEEENS1_10collective13CollectiveMmaINS1_37MainloopSm90TmaGmmaWarpSpecializedFP8ILi5ENS5_IJNS4_1CILi4EEESB_NSA_ILi1EEEEEENS1_35KernelTmaWarpSpecializedCooperativeEEENS5_IJNSA_ILi256EEENSA_ILi64EEENSA_ILi128EEEEEENS_12float_e5m2_tENS5_IJlSC_lEEESK_SL_NS4_8TiledMMAINS4_8MMA_AtomIJNS4_4SM904GMMA30MMA_64x64x32_F32E5M2E5M2_SS_TNILNSP_7ScaleInE1ELSR_1EEEEEENS4_6LayoutINS5_IJNSA_ILi2EEESC_SC_EEENS5_IJSC_NSA_ILi0EEESX_EEEEENS5_IJNS4_10UnderscoreES10_S10_EEEEENS4_23SM90_TMA_LOAD_MULTICASTENS4_14ComposedLayoutINS4_7SwizzleILi3ELi4ELi3EEENS4_18smem_ptr_flag_bitsILi8EEENSU_INS5_IJNSA_ILi8EEESI_EEENS5_IJSI_SC_EEEEEEEvNS4_8identityES13_S1D_vS1E_EENS_8epilogue10collective6detail29Sm90TmaWarpSpecializedAdapterINS1H_15DefaultEpilogueISK_SL_SL_NS1G_6thread17LinearCombinationISK_Li1EffLNS1L_9ScaleType4KindE0ELNS_15FloatRoundStyleE2ESK_EENS1_15EpilogueDefaultEEEEEvvEEEEvNT_6ParamsE:
        .type           _ZN7cutlass13device_kernelINS_4gemm6kernel13GemmUniversalIN4cute5tupleIJiiiiEEENS1_10collective13CollectiveMmaINS1_37MainloopSm90TmaGmmaWarpSpecializedFP8ILi5ENS5_IJNS4_1CILi4EEESB_NSA_ILi1EEEEEENS1_35KernelTmaWarpSpecializedCooperativeEEENS5_IJNSA_ILi256EEENSA_ILi64EEENSA_ILi128EEEEEENS_12float_e5m2_tENS5_IJlSC_lEEESK_SL_NS4_8TiledMMAINS4_8MMA_AtomIJNS4_4SM904GMMA30MMA_64x64x32_F32E5M2E5M2_SS_TNILNSP_7ScaleInE1ELSR_1EEEEEENS4_6LayoutINS5_IJNSA_ILi2EEESC_SC_EEENS5_IJSC_NSA_ILi0EEESX_EEEEENS5_IJNS4_10UnderscoreES10_S10_EEEEENS4_23SM90_TMA_LOAD_MULTICASTENS4_14ComposedLayoutINS4_7SwizzleILi3ELi4ELi3EEENS4_18smem_ptr_flag_bitsILi8EEENSU_INS5_IJNSA_ILi8EEESI_EEENS5_IJSI_SC_EEEEEEEvNS4_8identityES13_S1D_vS1E_EENS_8epilogue10collective6detail29Sm90TmaWarpSpecializedAdapterINS1H_15DefaultEpilogueISK_SL_SL_NS1G_6thread17LinearCombinationISK_Li1EffLNS1L_9ScaleType4KindE0ELNS_15FloatRoundStyleE2ESK_EENS1_15EpilogueDefaultEEEEEvvEEEEvNT_6ParamsE,@function
        .size           _ZN7cutlass13device_kernelINS_4gemm6kernel13GemmUniversalIN4cute5tupleIJiiiiEEENS1_10collective13CollectiveMmaINS1_37MainloopSm90TmaGmmaWarpSpecializedFP8ILi5ENS5_IJNS4_1CILi4EEESB_NSA_ILi1EEEEEENS1_35KernelTmaWarpSpecializedCooperativeEEENS5_IJNSA_ILi256EEENSA_ILi64EEENSA_ILi128EEEEEENS_12float_e5m2_tENS5_IJlSC_lEEESK_SL_NS4_8TiledMMAINS4_8MMA_AtomIJNS4_4SM904GMMA30MMA_64x64x32_F32E5M2E5M2_SS_TNILNSP_7ScaleInE1ELSR_1EEEEEENS4_6LayoutINS5_IJNSA_ILi2EEESC_SC_EEENS5_IJSC_NSA_ILi0EEESX_EEEEENS5_IJNS4_10UnderscoreES10_S10_EEEEENS4_23SM90_TMA_LOAD_MULTICASTENS4_14ComposedLayoutINS4_7SwizzleILi3ELi4ELi3EEENS4_18smem_ptr_flag_bitsILi8EEENSU_INS5_IJNSA_ILi8EEESI_EEENS5_IJSI_SC_EEEEEEEvNS4_8identityES13_S1D_vS1E_EENS_8epilogue10collective6detail29Sm90TmaWarpSpecializedAdapterINS1H_15DefaultEpilogueISK_SL_SL_NS1G_6thread17LinearCombinationISK_Li1EffLNS1L_9ScaleType4KindE0ELNS_15FloatRoundStyleE2ESK_EENS1_15EpilogueDefaultEEEEEvvEEEEvNT_6ParamsE,(.L_x_208 - _ZN7cutlass13device_kernelINS_4gemm6kernel13GemmUniversalIN4cute5tupleIJiiiiEEENS1_10collective13CollectiveMmaINS1_37MainloopSm90TmaGmmaWarpSpecializedFP8ILi5ENS5_IJNS4_1CILi4EEESB_NSA_ILi1EEEEEENS1_35KernelTmaWarpSpecializedCooperativeEEENS5_IJNSA_ILi256EEENSA_ILi64EEENSA_ILi128EEEEEENS_12float_e5m2_tENS5_IJlSC_lEEESK_SL_NS4_8TiledMMAINS4_8MMA_AtomIJNS4_4SM904GMMA30MMA_64x64x32_F32E5M2E5M2_SS_TNILNSP_7ScaleInE1ELSR_1EEEEEENS4_6LayoutINS5_IJNSA_ILi2EEESC_SC_EEENS5_IJSC_NSA_ILi0EEESX_EEEEENS5_IJNS4_10UnderscoreES10_S10_EEEEENS4_23SM90_TMA_LOAD_MULTICASTENS4_14ComposedLayoutINS4_7SwizzleILi3ELi4ELi3EEENS4_18smem_ptr_flag_bitsILi8EEENSU_INS5_IJNSA_ILi8EEESI_EEENS5_IJSI_SC_EEEEEEEvNS4_8identityES13_S1D_vS1E_EENS_8epilogue10collective6detail29Sm90TmaWarpSpecializedAdapterINS1H_15DefaultEpilogueISK_SL_SL_NS1G_6thread17LinearCombinationISK_Li1EffLNS1L_9ScaleType4KindE0ELNS_15FloatRoundStyleE2ESK_EENS1_15EpilogueDefaultEEEEEvvEEEEvNT_6ParamsE)
        .other          _ZN7cutlass13device_kernelINS_4gemm6kernel13GemmUniversalIN4cute5tupleIJiiiiEEENS1_10collective13CollectiveMmaINS1_37MainloopSm90TmaGmmaWarpSpecializedFP8ILi5ENS5_IJNS4_1CILi4EEESB_NSA_ILi1EEEEEENS1_35KernelTmaWarpSpecializedCooperativeEEENS5_IJNSA_ILi256EEENSA_ILi64EEENSA_ILi128EEEEEENS_12float_e5m2_tENS5_IJlSC_lEEESK_SL_NS4_8TiledMMAINS4_8MMA_AtomIJNS4_4SM904GMMA30MMA_64x64x32_F32E5M2E5M2_SS_TNILNSP_7ScaleInE1ELSR_1EEEEEENS4_6LayoutINS5_IJNSA_ILi2EEESC_SC_EEENS5_IJSC_NSA_ILi0EEESX_EEEEENS5_IJNS4_10UnderscoreES10_S10_EEEEENS4_23SM90_TMA_LOAD_MULTICASTENS4_14ComposedLayoutINS4_7SwizzleILi3ELi4ELi3EEENS4_18smem_ptr_flag_bitsILi8EEENSU_INS5_IJNSA_ILi8EEESI_EEENS5_IJSI_SC_EEEEEEEvNS4_8identityES13_S1D_vS1E_EENS_8epilogue10collective6detail29Sm90TmaWarpSpecializedAdapterINS1H_15DefaultEpilogueISK_SL_SL_NS1G_6thread17LinearCombinationISK_Li1EffLNS1L_9ScaleType4KindE0ELNS_15FloatRoundStyleE2ESK_EENS1_15EpilogueDefaultEEEEEvvEEEEvNT_6ParamsE,@"STO_CUDA_ENTRY STV_DEFAULT"
_ZN7cutlass13device_kernelINS_4gemm6kernel13GemmUniversalIN4cute5tupleIJiiiiEEENS1_10collective13CollectiveMmaINS1_37MainloopSm90TmaGmmaWarpSpecializedFP8ILi5ENS5_IJNS4_1CILi4EEESB_NSA_ILi1EEEEEENS1_35KernelTmaWarpSpecializedCooperativeEEENS5_IJNSA_ILi256EEENSA_ILi64EEENSA_ILi128EEEEEENS_12float_e5m2_tENS5_IJlSC_lEEESK_SL_NS4_8TiledMMAINS4_8MMA_AtomIJNS4_4SM904GMMA30MMA_64x64x32_F32E5M2E5M2_SS_TNILNSP_7ScaleInE1ELSR_1EEEEEENS4_6LayoutINS5_IJNSA_ILi2EEESC_SC_EEENS5_IJSC_NSA_ILi0EEESX_EEEEENS5_IJNS4_10UnderscoreES10_S10_EEEEENS4_23SM90_TMA_LOAD_MULTICASTENS4_14ComposedLayoutINS4_7SwizzleILi3ELi4ELi3EEENS4_18smem_ptr_flag_bitsILi8EEENSU_INS5_IJNSA_ILi8EEESI_EEENS5_IJSI_SC_EEEEEEEvNS4_8identityES13_S1D_vS1E_EENS_8epilogue10collective6detail29Sm90TmaWarpSpecializedAdapterINS1H_15DefaultEpilogueISK_SL_SL_NS1G_6thread17LinearCombinationISK_Li1EffLNS1L_9ScaleType4KindE0ELNS_15FloatRoundStyleE2ESK_EENS1_15EpilogueDefaultEEEEEvvEEEEvNT_6ParamsE:
[----:B------:R-:W-:Y:S01]  /*0000*/  LDC R1, c[0x0][0x28] ;  /* 0x00000a00ff017b82 */ /* 0x000fe20000000800 */
[----:B------:R-:W0:Y:S01]  /*0010*/  S2R R0, SR_TID.X ;  /* 0x0000000000007919 */ /* 0x000e220000002100 */
[----:B------:R-:W-:Y:S01]  /*0020*/  ELECT P0, URZ, PT ;  /* 0x00000000003f782f */ /* 0x000fe20003800000 */
[----:B------:R-:W-:Y:S01]  /*0030*/  BSSY B0, `(.L_x_0) ;  /* 0x000000f000007945 */ /* 0x000fe20003800000 */
[--C-:B0-----:R-:W-:Y:S02]  /*0040*/  SHF.R.U32.HI R2, RZ, 0x5, R0.reuse ;  /* 0x00000005ff027819 */ /* 0x101fe40000011600 */
[----:B------:R-:W-:-:S03]  /*0050*/  SHF.R.U32.HI R3, RZ, 0x7, R0 ;  /* 0x00000007ff037819 */ /* 0x000fc60000011600 */
[----:B------:R-:W0:Y:S04]  /*0060*/  SHFL.IDX PT, R7, R2, RZ, 0x1f ;  /* 0x00001fff02077589 */ /* 0x000e2800000e0000 */
[----:B------:R-:W1:Y:S01]  /*0070*/  SHFL.IDX PT, R3, R3, RZ, 0x1f ;  /* 0x00001fff03037589 */ /* 0x000e6200000e0000 */
[----:B0-----:R-:W-:-:S13]  /*0080*/  ISETP.NE.OR P0, PT, R7, RZ, !P0 ;  /* 0x000000ff0700720c */ /* 0x001fda0004705670 */
[----:B-1----:R-:W-:Y:S05]  /*0090*/  @P0 BRA `(.L_x_1) ;  /* 0x0000000000200947 */ /* 0x002fea0003800000 */
[----:B------:R-:W-:Y:S02]  /*00a0*/  ULDC.64 UR4, c[0x0][0x198] ;  /* 0x0000660000047ab9 */ /* 0x000fe40000000a00 */
[----:B------:R-:W-:Y:S02]  /*00b0*/  UIADD3 UR6, UP0, UR4, 0xf0, URZ ;  /* 0x000000f004067890 */ /* 0x000fe4000ff1e03f */
[----:B------:R-:W-:Y:S02]  /*00c0*/  UIADD3 UR4, UP1, UR4, 0x1f0, URZ ;  /* 0x000001f004047890 */ /* 0x000fe4000ff3e03f */
[----:B------:R-:W-:Y:S02]  /*00d0*/  UIADD3.X UR7, URZ, UR5, URZ, UP0, !UPT ;  /* 0x000000053f077290 */ /* 0x000fe400087fe43f */
[----:B------:R-:W-:-:S07]  /*00e0*/  UIADD3.X UR5, URZ, UR5, URZ, UP1, !UPT ;  /* 0x000000053f057290 */ /* 0x000fce0008ffe43f */
[----:B------:R0:W-:Y:S02]  /*00f0*/  UTMACCTL.PF [UR6] ;  /* 0x00000000060079b9 */ /* 0x0001e40008040000 */
[----:B------:R0:W-:Y:S02]  /*0100*/  UTMACCTL.PF [UR4] ;  /* 0x00000000040079b9 */ /* 0x0001e40008040000 */
[----:B0-----:R-:W-:Y:S01]  /*0110*/  NOP ;  /* 0x0000000000007918 */ /* 0x001fe20000000000 */
.L_x_1:
[----:B------:R-:W-:Y:S05]  /*0120*/  BSYNC B0 ;  /* 0x0000000000007941 */ /* 0x000fea0003800000 */
.L_x_0:
[----:B------:R-:W0:Y:S02]  /*0130*/  SHFL.IDX PT, R4, R2, RZ, 0x1f ;  /* 0x00001fff02047589 */ /* 0x000e2400000e0000 */
[----:B0-----:R-:W-:-:S13]  /*0140*/  ISETP.NE.AND P0, PT, R4, RZ, PT ;  /* 0x000000ff0400720c */ /* 0x001fda0003f05270 */
[----:B------:R-:W-:Y:S05]  /*0150*/  @P0 BRA `(.L_x_2) ;  /* 0x0000000000600947 */ /* 0x000fea0003800000 */
[----:B------:R-:W0:Y:S01]  /*0160*/  S2UR UR8, SR_CgaCtaId ;  /* 0x00000000000879c3 */ /* 0x000e220000008800 */
[----:B------:R-:W-:Y:S01]  /*0170*/  UMOV UR4, 0x400 ;  /* 0x0000040000047882 */ /* 0x000fe20000000000 */
[----:B------:R-:W-:Y:S01]  /*0180*/  UMOV UR5, 0x1 ;  /* 0x0000000100057882 */ /* 0x000fe20000000000 */
[----:B------:R-:W-:Y:S01]  /*0190*/  UMOV UR6, 0xe ;  /* 0x0000000e00067882 */ /* 0x000fe20000000000 */
[----:B------:R-:W-:Y:S01]  /*01a0*/  ELECT P0, URZ, PT ;  /* 0x00000000003f782f */ /* 0x000fe20003800000 */
[----:B------:R-:W-:-:S04]  /*01b0*/  UIADD3 UR6, -UR6, 0x100000, URZ ;  /* 0x0010000006067890 */ /* 0x000fc8000fffe13f */
[----:B------:R-:W-:Y:S02]  /*01c0*/  USHF.L.U32 UR7, UR6, 0xb, URZ ;  /* 0x0000000b06077899 */ /* 0x000fe4000800063f */
[----:B------:R-:W-:Y:S02]  /*01d0*/  USHF.L.U32 UR6, UR6, 0x1, URZ ;  /* 0x0000000106067899 */ /* 0x000fe4000800063f */
[----:B0-----:R-:W-:Y:S02]  /*01e0*/  ULEA UR8, UR8, UR4, 0x18 ;  /* 0x0000000408087291 */ /* 0x001fe4000f8ec03f */
[----:B------:R-:W-:-:S04]  /*01f0*/  UIADD3 UR4, -UR5, 0x100000, URZ ;  /* 0x0010000005047890 */ /* 0x000fc8000fffe13f */
[----:B------:R-:W-:Y:S02]  /*0200*/  USHF.L.U32 UR5, UR4, 0xb, URZ ;  /* 0x0000000b04057899 */ /* 0x000fe4000800063f */
[----:B------:R-:W-:Y:S01]  /*0210*/  USHF.L.U32 UR4, UR4, 0x1, URZ ;  /* 0x0000000104047899 */ /* 0x000fe2000800063f */
[----:B------:R-:W0:Y:S11]  /*0220*/  FENCE.VIEW.ASYNC.S ;  /* 0x00000000000073c6 */ /* 0x000e360000000000 */
[----:B0-----:R0:W1:Y:S01]  /*0230*/  SYNCS.EXCH.64 URZ, [UR8], UR4 ;  /* 0x00000004083f75b2 */ /* 0x0010620008000100 */
[----:B------:R0:W2:Y:S01]  /*0240*/  SYNCS.EXCH.64 URZ, [UR8+0x28], UR6 ;  /* 0x00002806083f75b2 */ /* 0x0000a20008000100 */
[----:B------:R0:W3:Y:S01]  /*0250*/  SYNCS.EXCH.64 URZ, [UR8+0x8], UR4 ;  /* 0x00000804083f75b2 */ /* 0x0000e20008000100 */
[----:B------:R0:W4:Y:S01]  /*0260*/  SYNCS.EXCH.64 URZ, [UR8+0x30], UR6 ;  /* 0x00003006083f75b2 */ /* 0x0001220008000100 */
[----:B------:R0:W0:Y:S01]  /*0270*/  SYNCS.EXCH.64 URZ, [UR8+0x10], UR4 ;  /* 0x00001004083f75b2 */ /* 0x0000220008000100 */
[----:B------:R0:W0:Y:S01]  /*0280*/  SYNCS.EXCH.64 URZ, [UR8+0x38], UR6 ;  /* 0x00003806083f75b2 */ /* 0x0000220008000100 */
[----:B------:R0:W0:Y:S01]  /*0290*/  SYNCS.EXCH.64 URZ, [UR8+0x18], UR4 ;  /* 0x00001804083f75b2 */ /* 0x0000220008000100 */
[----:B------:R0:W0:Y:S01]  /*02a0*/  SYNCS.EXCH.64 URZ, [UR8+0x40], UR6 ;  /* 0x00004006083f75b2 */ /* 0x0000220008000100 */
[----:B------:R0:W0:Y:S01]  /*02b0*/  SYNCS.EXCH.64 URZ, [UR8+0x20], UR4 ;  /* 0x00002004083f75b2 */ /* 0x0000220008000100 */
[----:B------:R0:W0:Y:S01]  /*02c0*/  SYNCS.EXCH.64 URZ, [UR8+0x48], UR6 ;  /* 0x00004806083f75b2 */ /* 0x0000220008000100 */
[----:B------:R-:W-:Y:S01]  /*02d0*/  NOP ;  /* 0x0000000000007918 */ /* 0x000fe20000000000 */
.L_x_2:
[----:B------:R-:W-:Y:S01]  /*02e0*/  SHF.R.S32.HI R5, RZ, 0x1f, R0 ;  /* 0x0000001fff057819 */ /* 0x000fe20000011400 */
[----:B------:R-:W5:Y:S01]  /*02f0*/  SHFL.IDX PT, R2, R2, RZ, 0x1f ;  /* 0x00001fff02027589 */ /* 0x000f6200000e0000 */
[----:B0-----:R-:W0:Y:S01]  /*0300*/  S2UR UR8, SR_CTAID.X ;  /* 0x00000000000879c3 */ /* 0x001e220000002500 */
[----:B------:R-:W-:Y:S02]  /*0310*/  ELECT P0, URZ, PT ;  /* 0x00000000003f782f */ /* 0x000fe40003800000 */
[----:B------:R-:W-:Y:S01]  /*0320*/  LEA.HI R5, R5, R0, RZ, 0x7 ;  /* 0x0000000005057211 */ /* 0x000fe200078f38ff */
[----:B------:R-:W1:Y:S01]  /*0330*/  S2R R8, SR_CTAID.Y ;  /* 0x0000000000087919 */ /* 0x000e620000002600 */
[----:B------:R-:W-:Y:S01]  /*0340*/  SHF.R.S32.HI R13, RZ, 0x1f, R4 ;  /* 0x0000001fff0d7819 */ /* 0x000fe20000011404 */
[----:B------:R-:W-:Y:S01]  /*0350*/  ULDC UR4, c[0x0][0x150] ;  /* 0x0000540000047ab9 */ /* 0x000fe20000000800 */
[----:B------:R-:W-:Y:S01]  /*0360*/  LOP3.LUT R5, R5, 0xffffff80, RZ, 0xc0, !PT ;  /* 0xffffff8005057812 */ /* 0x000fe200078ec0ff */
[----:B------:R-:W-:Y:S01]  /*0370*/  VIADD R16, R3, 0xffffffff ;  /* 0xffffffff03107836 */ /* 0x000fe20000000000 */
[----:B------:R-:W-:Y:S01]  /*0380*/  LEA.HI R13, R13, R4, RZ, 0x2 ;  /* 0x000000040d0d7211 */ /* 0x000fe200078f10ff */
[----:B------:R-:W2:Y:S01]  /*0390*/  LDC R12, c[0x0][0x144] ;  /* 0x00005100ff0c7b82 */ /* 0x000ea20000000800 */
[----:B------:R-:W-:Y:S01]  /*03a0*/  NOP ;  /* 0x0000000000007918 */ /* 0x000fe20000000000 */
[----:B------:R-:W-:Y:S01]  /*03b0*/  IMAD.IADD R5, R0, 0x1, -R5 ;  /* 0x0000000100057824 */ /* 0x000fe200078e0a05 */
[----:B------:R-:W-:Y:S01]  /*03c0*/  LOP3.LUT R13, R13, 0x3ffffffc, RZ, 0xc0, !PT ;  /* 0x3ffffffc0d0d7812 */ /* 0x000fe200078ec0ff */
[----:B------:R-:W-:Y:S01]  /*03d0*/  NOP ;  /* 0x0000000000007918 */ /* 0x000fe20000000000 */
[----:B------:R-:W-:-:S02]  /*03e0*/  ISETP.GE.U32.AND P6, PT, R16, 0x2, PT ;  /* 0x000000021000780c */ /* 0x000fc40003fc6070 */
[----:B------:R-:W-:Y:S01]  /*03f0*/  SHF.R.S32.HI R6, RZ, 0x1f, R5 ;  /* 0x0000001fff067819 */ /* 0x000fe20000011405 */
[----:B------:R-:W-:Y:S01]  /*0400*/  IMAD.IADD R4, R4, 0x1, -R13 ;  /* 0x0000000104047824 */ /* 0x000fe200078e0a0d */
[----:B------:R-:W3:Y:S01]  /*0410*/  LDC R14, c[0x0][0x140] ;  /* 0x00005000ff0e7b82 */ /* 0x000ee20000000800 */
[----:B------:R-:W-:Y:S02]  /*0420*/  ISETP.NE.AND P4, PT, R3, RZ, PT ;  /* 0x000000ff0300720c */ /* 0x000fe40003f85270 */
[----:B------:R-:W-:Y:S02]  /*0430*/  LEA.HI R6, R6, R5, RZ, 0x3 ;  /* 0x0000000506067211 */ /* 0x000fe400078f18ff */
[----:B-----5:R-:W-:Y:S02]  /*0440*/  ISETP.NE.OR P0, PT, R2, RZ, !P0 ;  /* 0x000000ff0200720c */ /* 0x020fe40004705670 */
[--C-:B------:R-:W-:Y:S02]  /*0450*/  SHF.R.S32.HI R2, RZ, 0x3, R6.reuse ;  /* 0x00000003ff027819 */ /* 0x100fe40000011406 */
[----:B------:R-:W-:-:S02]  /*0460*/  SHF.R.S32.HI R11, RZ, 0x1f, R6 ;  /* 0x0000001fff0b7819 */ /* 0x000fc40000011406 */
[----:B0-----:R-:W-:Y:S02]  /*0470*/  I2FP.F32.U32 R6, UR8 ;  /* 0x0000000800067c45 */ /* 0x001fe40008201000 */
[----:B------:R-:W-:-:S03]  /*0480*/  LEA.HI R11, R11, R2, RZ, 0x2 ;  /* 0x000000020b0b7211 */ /* 0x000fc600078f10ff */
[----:B------:R-:W-:Y:S01]  /*0490*/  FMUL R6, R6, UR4 ;  /* 0x0000000406067c20 */ /* 0x000fe20008400000 */
[----:B------:R-:W-:Y:S01]  /*04a0*/  LOP3.LUT R11, R11, 0xfffffffc, RZ, 0xc0, !PT ;  /* 0xfffffffc0b0b7812 */ /* 0x000fe200078ec0ff */
[----:B------:R-:W-:Y:S01]  /*04b0*/  VOTEU.ALL UP0, P0 ;  /* 0x00000000003f7886 */ /* 0x000fe20000000000 */
[----:B------:R-:W-:Y:S01]  /*04c0*/  ULDC UR4, c[0x0][0x154] ;  /* 0x0000550000047ab9 */ /* 0x000fe20000000800 */
[----:B------:R-:W-:Y:S02]  /*04d0*/  VOTEU.ALL UP1, P0 ;  /* 0x00000000003f7886 */ /* 0x000fe40000020000 */
[----:B------:R-:W-:Y:S01]  /*04e0*/  IMAD.IADD R11, R2, 0x1, -R11 ;  /* 0x00000001020b7824 */ /* 0x000fe200078e0a0b */
[----:B------:R-:W0:Y:S01]  /*04f0*/  F2I.U32.TRUNC.NTZ R6, R6 ;  /* 0x0000000600067305 */ /* 0x000e22000020f000 */
[----:B-1----:R-:W-:Y:S01]  /*0500*/  I2FP.F32.U32 R2, R8 ;  /* 0x0000000800027245 */ /* 0x002fe20000201000 */
[----:B------:R-:W1:Y:S01]  /*0510*/  @!UP0 S2UR UR7, SR_CgaCtaId ;  /* 0x00000000000789c3 */ /* 0x000e620000008800 */
[----:B------:R-:W-:Y:S01]  /*0520*/  IMAD R4, R4, 0x4, R11 ;  /* 0x0000000404047824 */ /* 0x000fe200078e020b */
[----:B------:R-:W-:Y:S01]  /*0530*/  @!UP0 UMOV UR6, 0x400 ;  /* 0x0000040000068882 */ /* 0x000fe20000000000 */
[----:B---3--:R-:W-:Y:S01]  /*0540*/  ISETP.EQ.U32.AND P2, PT, R14, 0x1, PT ;  /* 0x000000010e00780c */ /* 0x008fe20003f42070 */
[----:B------:R-:W-:Y:S01]  /*0550*/  FMUL R10, R2, UR4 ;  /* 0x00000004020a7c20 */ /* 0x000fe20008400000 */
[----:B------:R-:W-:Y:S01]  /*0560*/  SHF.R.S32.HI R2, RZ, 0x1f, R7 ;  /* 0x0000001fff027819 */ /* 0x000fe20000011407 */
[----:B------:R-:W-:Y:S01]  /*0570*/  UMOV UR4, 0x20 ;  /* 0x0000002000047882 */ /* 0x000fe20000000000 */
[----:B------:R-:W-:Y:S01]  /*0580*/  SHF.R.S32.HI R11, RZ, 0x1f, R4 ;  /* 0x0000001fff0b7819 */ /* 0x000fe20000011404 */
[----:B------:R-:W-:-:S04]  /*0590*/  @!UP0 UIADD3 UR4, -UR4, 0x100000, URZ ;  /* 0x0010000004048890 */ /* 0x000fc8000fffe13f */
[----:B------:R-:W-:Y:S02]  /*05a0*/  @!UP0 USHF.L.U32 UR5, UR4, 0xb, URZ ;  /* 0x0000000b04058899 */ /* 0x000fe4000800063f */
[----:B------:R-:W-:Y:S01]  /*05b0*/  @!UP0 USHF.L.U32 UR4, UR4, 0x1, URZ ;  /* 0x0000000104048899 */ /* 0x000fe2000800063f */
[----:B------:R-:W-:Y:S01]  /*05c0*/  LEA.HI R2, R2, R7, RZ, 0x2 ;  /* 0x0000000702027211 */ /* 0x000fe200078f10ff */
[----:B------:R-:W3:Y:S01]  /*05d0*/  F2I.U32.TRUNC.NTZ R10, R10 ;  /* 0x0000000a000a7305 */ /* 0x000ee2000020f000 */
[----:B------:R-:W-:Y:S01]  /*05e0*/  LEA.HI R11, R11, R4, RZ, 0x2 ;  /* 0x000000040b0b7211 */ /* 0x000fe200078f10ff */
[----:B0-----:R-:W-:Y:S01]  /*05f0*/  IMAD.MOV R13, RZ, RZ, -R6 ;  /* 0x000000ffff0d7224 */ /* 0x001fe200078e0a06 */
[----:B------:R-:W-:Y:S02]  /*0600*/  LOP3.LUT R2, R2, 0xfffffffc, RZ, 0xc0, !PT ;  /* 0xfffffffc02027812 */ /* 0x000fe400078ec0ff */
[----:B------:R-:W-:Y:S01]  /*0610*/  LOP3.LUT R11, R11, 0xfffffffc, RZ, 0xc0, !PT ;  /* 0xfffffffc0b0b7812 */ /* 0x000fe200078ec0ff */
[----:B--2---:R-:W-:-:S02]  /*0620*/  IMAD R12, R12, R13, UR8 ;  /* 0x000000080c0c7e24 */ /* 0x004fc4000f8e020d */
[----:B------:R-:W0:Y:S01]  /*0630*/  LDC R13, c[0x0][0x148] ;  /* 0x00005200ff0d7b82 */ /* 0x000e220000000800 */
[----:B------:R-:W-:Y:S02]  /*0640*/  IMAD.IADD R7, R7, 0x1, -R2 ;  /* 0x0000000107077824 */ /* 0x000fe400078e0a02 */
[C---:B------:R-:W-:Y:S01]  /*0650*/  IMAD.IADD R11, R4.reuse, 0x1, -R11 ;  /* 0x00000001040b7824 */ /* 0x040fe200078e0a0b */
[----:B-1----:R-:W-:Y:S01]  /*0660*/  @!UP0 ULEA UR6, UR7, UR6, 0x18 ;  /* 0x0000000607068291 */ /* 0x002fe2000f8ec03f */
[----:B---3--:R-:W-:Y:S01]  /*0670*/  IMAD.MOV R20, RZ, RZ, -R10 ;  /* 0x000000ffff147224 */ /* 0x008fe200078e0a0a */
[----:B------:R-:W-:Y:S01]  /*0680*/  ISETP.NE.AND P1, PT, R7, 0x3, PT ;  /* 0x000000030700780c */ /* 0x000fe20003f25270 */
[----:B------:R-:W-:Y:S01]  /*0690*/  VOTEU.ALL UP0, P0 ;  /* 0x00000000003f7886 */ /* 0x000fe20000000000 */
[----:B------:R-:W-:Y:S01]  /*06a0*/  ISETP.NE.AND P3, PT, R11, R12, PT ;  /* 0x0000000c0b00720c */ /* 0x000fe20003f65270 */
[----:B------:R-:W-:Y:S01]  /*06b0*/  IMAD.SHL.U32 R11, R4, 0x4, RZ ;  /* 0x00000004040b7824 */ /* 0x000fe200078e00ff */
[----:B------:R-:W-:Y:S01]  /*06c0*/  LOP3.LUT P0, RZ, R5, 0x7, RZ, 0xc0, !PT ;  /* 0x0000000705ff7812 */ /* 0x000fe2000780c0ff */
[----:B------:R-:W-:Y:S01]  /*06d0*/  IMAD.MOV.U32 R5, RZ, RZ, 0x1 ;  /* 0x00000001ff057424 */ /* 0x000fe200078e00ff */
[----:B------:R-:W-:-:S02]  /*06e0*/  ISETP.EQ.OR P1, PT, R7, RZ, !P1 ;  /* 0x000000ff0700720c */ /* 0x000fc40004f22670 */
[----:B------:R-:W-:Y:S02]  /*06f0*/  LOP3.LUT R6, R4, 0xc, R11, 0x78, !PT ;  /* 0x0000000c04067812 */ /* 0x000fe400078e780b */
[----:B------:R-:W-:Y:S01]  /*0700*/  ISETP.EQ.AND P1, PT, R3, RZ, P1 ;  /* 0x000000ff0300720c */ /* 0x000fe20000f22270 */
[----:B------:R-:W1:Y:S02]  /*0710*/  FENCE.VIEW.ASYNC.S ;  /* 0x00000000000073c6 */ /* 0x000e640000000000 */
[----:B-1----:R1:W2:Y:S01]  /*0720*/  @!UP0 SYNCS.EXCH.64 URZ, [UR6+0x60], UR4 ;  /* 0x00006004063f85b2 */ /* 0x0022a20008000100 */
[----:B------:R-:W-:Y:S02]  /*0730*/  ISETP.LT.U32.AND P0, PT, R6, 0x10, !P0 ;  /* 0x000000100600780c */ /* 0x000fe40004701070 */
[----:B------:R-:W-:Y:S02]  /*0740*/  SEL R4, RZ, 0x1, !P1 ;  /* 0x00000001ff047807 */ /* 0x000fe40004800000 */
[----:B------:R-:W-:Y:S01]  /*0750*/  @P3 SHF.R.S32.HI R11, RZ, 0x1f, R6 ;  /* 0x0000001fff0b3819 */ /* 0x000fe20000011406 */
[----:B0-----:R-:W-:Y:S01]  /*0760*/  IMAD R2, R13, R20, R8 ;  /* 0x000000140d027224 */ /* 0x001fe200078e0208 */
[----:B------:R-:W-:-:S02]  /*0770*/  SEL R4, R4, 0x2, P6 ;  /* 0x0000000204047807 */ /* 0x000fc40003000000 */
[----:B------:R-:W-:-:S04]  /*0780*/  @P3 LEA.HI R11, R11, R6, RZ, 0x2 ;  /* 0x000000060b0b3211 */ /* 0x000fc800078f10ff */
[----:B------:R-:W-:Y:S01]  /*0790*/  @P3 SHF.R.S32.HI R11, RZ, 0x2, R11 ;  /* 0x00000002ff0b3819 */ /* 0x000fe2000001140b */
[----:B------:R1:W0:Y:S03]  /*07a0*/  @!UP1 SYNCS.EXCH.64 URZ, [UR6+0x68], UR4 ;  /* 0x00006804063f95b2 */ /* 0x0002260008000100 */
[----:B------:R-:W-:Y:S01]  /*07b0*/  @P3 ISETP.NE.AND P5, PT, R11, R2, PT ;  /* 0x000000020b00320c */ /* 0x000fe20003fa5270 */
[----:B------:R-:W-:Y:S01]  /*07c0*/  NOP ;  /* 0x0000000000007918 */ /* 0x000fe20000000000 */
[----:B------:R-:W-:Y:S02]  /*07d0*/  SEL R2, RZ, 0x1, !P0 ;  /* 0x00000001ff027807 */ /* 0x000fe40004000000 */
[----:B------:R-:W-:-:S04]  /*07e0*/  @P3 SEL R5, RZ, 0x1, P5 ;  /* 0x00000001ff053807 */ /* 0x000fc80002800000 */
[----:B------:R-:W-:Y:S01]  /*07f0*/  LOP3.LUT R5, R5, R2, RZ, 0xc0, !PT ;  /* 0x0000000205057212 */ /* 0x000fe200078ec0ff */
[----:B-12---:R-:W-:Y:S06]  /*0800*/  @!P2 BRA `(.L_x_3) ;  /* 0x000000000008a947 */ /* 0x006fec0003800000 */
[----:B0---4-:R-:W-:Y:S01]  /*0810*/  UCGABAR_ARV ;  /* 0x00000000000079c7 */ /* 0x011fe20008000000 */
[----:B------:R-:W-:Y:S05]  /*0820*/  BRA `(.L_x_4) ;  /* 0x0000000000047947 */ /* 0x000fea0003800000 */
.L_x_3:
[----:B0---4-:R-:W-:Y:S01]  /*0830*/  NOP ;  /* 0x0000000000007918 */ /* 0x011fe20000000000 */
.L_x_4:
[----:B------:R-:W0:Y:S01]  /*0840*/  LDC R2, c[0x0][0x65c] ;  /* 0x00019700ff027b82 */ /* 0x000e220000000800 */
[----:B------:R-:W-:Y:S01]  /*0850*/  IMAD.MOV.U32 R3, RZ, RZ, RZ ;  /* 0x000000ffff037224 */ /* 0x000fe200078e00ff */
[----:B0-----:R-:W-:Y:S01]  /*0860*/  ISETP.NE.AND P3, PT, R2, 0x1, PT ;  /* 0x000000010200780c */ /* 0x001fe20003f65270 */
[----:B------:R-:W-:-:S12]  /*0870*/  IMAD.U32 R2, RZ, RZ, UR8 ;  /* 0x00000008ff027e24 */ /* 0x000fd8000f8e00ff */
[----:B------:R-:W0:Y:S01]  /*0880*/  @P3 LDC R15, c[0x0][0x10] ;  /* 0x00000400ff0f3b82 */ /* 0x000e220000000800 */
[----:B------:R-:W-:Y:S02]  /*0890*/  @P3 IMAD.MOV.U32 R9, RZ, RZ, RZ ;  /* 0x000000ffff093224 */ /* 0x000fe400078e00ff */
[----:B------:R-:W-:-:S05]  /*08a0*/  @P3 IMAD.MOV.U32 R17, RZ, RZ, RZ ;  /* 0x000000ffff113224 */ /* 0x000fca00078e00ff */
[----:B------:R-:W1:Y:S01]  /*08b0*/  @!P3 LDC R11, c[0x0][0xc] ;  /* 0x00000300ff0bbb82 */ /* 0x000e620000000800 */
[----:B0-----:R-:W-:-:S04]  /*08c0*/  @P3 IMAD.WIDE.U32 R14, R15, UR8, R8 ;  /* 0x000000080f0e3c25 */ /* 0x001fc8000f8e0008 */
[----:B-1----:R-:W-:-:S04]  /*08d0*/  @!P3 IMAD.WIDE.U32 R10, R8, R11, R2 ;  /* 0x0000000b080ab225 */ /* 0x002fc800078e0002 */
[----:B------:R-:W-:Y:S02]  /*08e0*/  @P3 IMAD.MOV.U32 R2, RZ, RZ, R14 ;  /* 0x000000ffff023224 */ /* 0x000fe400078e000e */
[----:B------:R-:W-:Y:S02]  /*08f0*/  @P3 IMAD.IADD R3, R15, 0x1, R17 ;  /* 0x000000010f033824 */ /* 0x000fe400078e0211 */
[----:B------:R-:W-:Y:S02]  /*0900*/  @!P3 IMAD.MOV.U32 R2, RZ, RZ, R10 ;  /* 0x000000ffff02b224 */ /* 0x000fe400078e000a */
[----:B------:R-:W-:Y:S01]  /*0910*/  @!P3 IMAD.MOV.U32 R3, RZ, RZ, R11 ;  /* 0x000000ffff03b224 */ /* 0x000fe200078e000b */
[----:B------:R-:W-:Y:S06]  /*0920*/  @!P2 BRA `(.L_x_5) ;  /* 0x00000000000ca947 */ /* 0x000fec0003800000 */
[----:B------:R-:W-:Y:S01]  /*0930*/  UCGABAR_WAIT ;  /* 0x0000000000007dc7 */ /* 0x000fe20008000000 */
[----:B------:R-:W-:Y:S01]  /*0940*/  CCTL.IVALL ;  /* 0x00000000ff00798f */ /* 0x000fe20002000000 */
[----:B------:R-:W-:Y:S05]  /*0950*/  BRA `(.L_x_6) ;  /* 0x0000000000047947 */ /* 0x000fea0003800000 */
.L_x_5:
[----:B------:R-:W-:Y:S06]  /*0960*/  BAR.SYNC.DEFER_BLOCKING 0x0 ;  /* 0x0000000000007b1d */ /* 0x000fec0000010000 */
.L_x_6:
[----:B------:R-:W-:Y:S05]  /*0970*/  @!P4 BRA `(.L_x_7) ;  /* 0x000000780080c947 */ /* 0x000fea0003800000 */
[----:B------:R-:W-:-:S13]  /*0980*/  ISETP.GT.U32.AND P0, PT, R16, 0x1, PT ;  /* 0x000000011000780c */ /* 0x000fda0003f04070 */
[----:B------:R-:W-:Y:S05]  /*0990*/  @P0 EXIT ;  /* 0x000000000000094d */ /* 0x000fea0003800000 */
[----:B------:R-:W-:Y:S01]  /*09a0*/  ULDC.64 UR4, c[0x0][0x650] ;  /* 0x0001940000047ab9 */ /* 0x000fe20000000a00 */
[----:B------:R-:W-:Y:S01]  /*09b0*/  PRMT R14, RZ, 0x7610, R14 ;  /* 0x00007610ff0e7816 */ /* 0x000fe2000000000e */
[----:B------:R-:W-:Y:S01]  /*09c0*/  IMAD.MOV.U32 R10, RZ, RZ, -0x1 ;  /* 0xffffffffff0a7424 */ /* 0x000fe200078e00ff */
[----:B------:R-:W-:Y:S01]  /*09d0*/  ISETP.GE.U32.AND P0, PT, R2, UR4, PT ;  /* 0x0000000402007c0c */ /* 0x000fe2000bf06070 */
[----:B------:R-:W-:Y:S02]  /*09e0*/  IMAD.MOV.U32 R11, RZ, RZ, -0x1 ;  /* 0xffffffffff0b7424 */ /* 0x000fe400078e00ff */
[----:B------:R-:W-:Y:S01]  /*09f0*/  IMAD.MOV.U32 R7, RZ, RZ, -0x1 ;  /* 0xffffffffff077424 */ /* 0x000fe200078e00ff */
[----:B------:R-:W-:-:S13]  /*0a00*/  ISETP.GE.U32.AND.EX P0, PT, R3, UR5, PT, P0 ;  /* 0x0000000503007c0c */ /* 0x000fda000bf06100 */
[----:B------:R-:W-:Y:S05]  /*0a10*/  @P0 BRA `(.L_x_8) ;  /* 0x0000000400280947 */ /* 0x000fea0003800000 */
[----:B------:R-:W0:Y:S01]  /*0a20*/  LDC.64 R22, c[0x0][0x628] ;  /* 0x00018a00ff167b82 */ /* 0x000e220000000a00 */
[----:B------:R-:W-:Y:S02]  /*0a30*/  IMAD.MOV.U32 R10, RZ, RZ, R2 ;  /* 0x000000ffff0a7224 */ /* 0x000fe400078e0002 */
[----:B------:R-:W-:-:S05]  /*0a40*/  IMAD.MOV.U32 R11, RZ, RZ, R3 ;  /* 0x000000ffff0b7224 */ /* 0x000fca00078e0003 */
[----:B------:R-:W1:Y:S08]  /*0a50*/  LDC R18, c[0x0][0x630] ;  /* 0x00018c00ff127b82 */ /* 0x000e700000000800 */
[----:B------:R-:W2:Y:S01]  /*0a60*/  LDC.64 R24, c[0x0][0x620] ;  /* 0x00018800ff187b82 */ /* 0x000ea20000000a00 */
[----:B0-----:R-:W-:-:S04]  /*0a70*/  ISETP.NE.U32.AND P0, PT, R22, RZ, PT ;  /* 0x000000ff1600720c */ /* 0x001fc80003f05070 */
[----:B------:R-:W-:-:S13]  /*0a80*/  ISETP.NE.AND.EX P0, PT, R23, RZ, PT, P0 ;  /* 0x000000ff1700720c */ /* 0x000fda0003f05300 */
[----:B-12---:R-:W-:Y:S05]  /*0a90*/  @!P0 BRA `(.L_x_9) ;  /* 0x0000000000288947 */ /* 0x006fea0003800000 */
[----:B------:R-:W0:Y:S02]  /*0aa0*/  LDC R7, c[0x0][0x634] ;  /* 0x00018d00ff077b82 */ /* 0x000e240000000800 */
[----:B0-----:R-:W-:-:S05]  /*0ab0*/  IADD3 R7, P0, R2, R7, RZ ;  /* 0x0000000702077210 */ /* 0x001fca0007f1e0ff */
[----:B------:R-:W-:-:S04]  /*0ac0*/  IMAD.X R19, RZ, RZ, R3, P0 ;  /* 0x000000ffff137224 */ /* 0x000fc800000e0603 */
[----:B------:R-:W-:-:S04]  /*0ad0*/  IMAD.WIDE.U32 R10, R19, R22, RZ ;  /* 0x00000016130a7225 */ /* 0x000fc800078e00ff */
[----:B------:R-:W-:-:S04]  /*0ae0*/  IMAD.WIDE.U32 R14, P0, R7, R23, R10 ;  /* 0x00000017070e7225 */ /* 0x000fc8000780000a */
[----:B------:R-:W-:-:S04]  /*0af0*/  IMAD.WIDE.U32 R10, R7, R22, RZ ;  /* 0x00000016070a7225 */ /* 0x000fc800078e00ff */
[----:B------:R-:W-:Y:S01]  /*0b00*/  IMAD.X R17, RZ, RZ, RZ, P0 ;  /* 0x000000ffff117224 */ /* 0x000fe200000e06ff */
[----:B------:R-:W-:Y:S01]  /*0b10*/  IADD3 RZ, P0, R11, R14, RZ ;  /* 0x0000000e0bff7210 */ /* 0x000fe20007f1e0ff */
[----:B------:R-:W-:-:S04]  /*0b20*/  IMAD.MOV.U32 R16, RZ, RZ, R15 ;  /* 0x000000ffff107224 */ /* 0x000fc800078e000f */
[----:B------:R-:W-:-:S08]  /*0b30*/  IMAD.WIDE.U32.X R10, R19, R23, R16, P0 ;  /* 0x00000017130a7225 */ /* 0x000fd000000e0410 */
.L_x_9:
[----:B------:R-:W0:Y:S01]  /*0b40*/  LDC.64 R26, c[0x0][0x640] ;  /* 0x00019000ff1a7b82 */ /* 0x000e220000000a00 */
[--C-:B------:R-:W-:Y:S01]  /*0b50*/  SHF.R.U64 R28, R10, R18, R11.reuse ;  /* 0x000000120a1c7219 */ /* 0x100fe2000000120b */
[----:B------:R-:W-:Y:S01]  /*0b60*/  IMAD R29, R13, R20, R8 ;  /* 0x000000140d1d7224 */ /* 0x000fe200078e0208 */
[----:B------:R-:W-:Y:S01]  /*0b70*/  SHF.R.U32.HI R7, RZ, R18, R11 ;  /* 0x00000012ff077219 */ /* 0x000fe2000001160b */
[----:B------:R-:W-:Y:S01]  /*0b80*/  IMAD.MOV.U32 R23, RZ, RZ, 0x1 ;  /* 0x00000001ff177424 */ /* 0x000fe200078e00ff */
[----:B------:R-:W-:-:S03]  /*0b90*/  IADD3 R9, P0, RZ, -R28, RZ ;  /* 0x8000001cff097210 */ /* 0x000fc60007f1e0ff */
[----:B------:R-:W1:Y:S02]  /*0ba0*/  LDC R16, c[0x0][0x618] ;  /* 0x00018600ff107b82 */ /* 0x000e640000000800 */
[----:B------:R-:W-:Y:S02]  /*0bb0*/  IMAD.X R7, RZ, RZ, ~R7, P0 ;  /* 0x000000ffff077224 */ /* 0x000fe400000e0e07 */
[----:B------:R-:W-:-:S04]  /*0bc0*/  IMAD.WIDE.U32 R10, R9, R24, R2 ;  /* 0x00000018090a7225 */ /* 0x000fc800078e0002 */
[----:B------:R-:W2:Y:S01]  /*0bd0*/  LDC R15, c[0x0][0x608] ;  /* 0x00018200ff0f7b82 */ /* 0x000ea20000000800 */
[----:B------:R-:W-:-:S04]  /*0be0*/  IMAD R14, R7, R24, RZ ;  /* 0x00000018070e7224 */ /* 0x000fc800078e02ff */
[----:B------:R-:W-:-:S03]  /*0bf0*/  IMAD R7, R9, R25, R14 ;  /* 0x0000001909077224 */ /* 0x000fc600078e020e */
[----:B------:R-:W3:Y:S01]  /*0c00*/  LDC R22, c[0x0][0x658] ;  /* 0x00019600ff167b82 */ /* 0x000ee20000000800 */
[----:B------:R-:W-:Y:S01]  /*0c10*/  IMAD.IADD R7, R11, 0x1, R7 ;  /* 0x000000010b077824 */ /* 0x000fe200078e0207 */
[----:B0-----:R-:W-:-:S04]  /*0c20*/  ISETP.NE.U32.AND P0, PT, R26, RZ, PT ;  /* 0x000000ff1a00720c */ /* 0x001fc80003f05070 */
[----:B------:R-:W-:Y:S02]  /*0c30*/  ISETP.NE.AND.EX P0, PT, R27, RZ, PT, P0 ;  /* 0x000000ff1b00720c */ /* 0x000fe40003f05300 */
[----:B------:R-:W0:Y:S01]  /*0c40*/  LDC R18, c[0x0][0x600] ;  /* 0x00018000ff127b82 */ /* 0x000e220000000800 */
[-CC-:B-1----:R-:W-:Y:S02]  /*0c50*/  SHF.R.U64 R19, R10, R16.reuse, R7.reuse ;  /* 0x000000100a137219 */ /* 0x182fe40000001207 */
[----:B------:R-:W-:Y:S01]  /*0c60*/  SHF.R.U32.HI R10, RZ, R16, R7 ;  /* 0x00000010ff0a7219 */ /* 0x000fe20000011607 */
[----:B------:R-:W-:-:S04]  /*0c70*/  IMAD.MOV.U32 R7, RZ, RZ, -0x1 ;  /* 0xffffffffff077424 */ /* 0x000fc800078e00ff */
[----:B------:R-:W1:Y:S01]  /*0c80*/  LDC R21, c[0x0][0x648] ;  /* 0x00019200ff157b82 */ /* 0x000e620000000800 */
[-CC-:B--2---:R-:W-:Y:S02]  /*0c90*/  SHF.R.U64 R16, R19, R15.reuse, R10.reuse ;  /* 0x0000000f13107219 */ /* 0x184fe4000000120a */
[----:B------:R-:W-:-:S05]  /*0ca0*/  SHF.R.U32.HI R9, RZ, R15, R10 ;  /* 0x0000000fff097219 */ /* 0x000fca000001160a */
[----:B------:R-:W2:Y:S01]  /*0cb0*/  LDC R24, c[0x0][0x638] ;  /* 0x00018e00ff187b82 */ /* 0x000ea20000000800 */
[-CC-:B---3--:R-:W-:Y:S02]  /*0cc0*/  SHF.R.U64 R20, R16, R22.reuse, R9.reuse ;  /* 0x0000001610147219 */ /* 0x188fe40000001209 */
[-C--:B------:R-:W-:Y:S02]  /*0cd0*/  SHF.L.U32 R7, R7, R22.reuse, RZ ;  /* 0x0000001607077219 */ /* 0x080fe400000006ff */
[----:B------:R-:W-:Y:S01]  /*0ce0*/  SHF.R.U32.HI R9, RZ, R22, R9 ;  /* 0x00000016ff097219 */ /* 0x000fe20000011609 */
[----:B------:R-:W-:Y:S01]  /*0cf0*/  IMAD.MOV.U32 R8, RZ, RZ, R20 ;  /* 0x000000ffff087224 */ /* 0x000fe200078e0014 */
[----:B------:R-:W-:Y:S01]  /*0d00*/  LOP3.LUT R13, RZ, R7, RZ, 0x33, !PT ;  /* 0x00000007ff0d7212 */ /* 0x000fe200078e33ff */
[----:B------:R-:W3:Y:S01]  /*0d10*/  LDC R25, c[0x0][0x610] ;  /* 0x00018400ff197b82 */ /* 0x000ee20000000800 */
[----:B------:R-:W-:Y:S05]  /*0d20*/  @!P0 BRA `(.L_x_10) ;  /* 0x0000000000288947 */ /* 0x000fea0003800000 */
[----:B------:R-:W4:Y:S02]  /*0d30*/  LDC R7, c[0x0][0x64c] ;  /* 0x00019300ff077b82 */ /* 0x000f240000000800 */
[----:B----4-:R-:W-:-:S05]  /*0d40*/  IADD3 R7, P0, R20, R7, RZ ;  /* 0x0000000714077210 */ /* 0x010fca0007f1e0ff */
        /* <DEDUP_REMOVED lines=8> */
.L_x_10:
[----:B-1----:R-:W-:Y:S01]  /*0dd0*/  SHF.R.U64 R9, R8, R21, R9 ;  /* 0x0000001508097219 */ /* 0x002fe20000001209 */
[----:B0-----:R-:W-:Y:S01]  /*0de0*/  VIADD R10, R18, 0xffffffff ;  /* 0xffffffff120a7836 */ /* 0x001fe20000000000 */
[----:B------:R-:W-:Y:S01]  /*0df0*/  SHF.L.U32 R7, R23, R22, RZ ;  /* 0x0000001617077219 */ /* 0x000fe200000006ff */
[----:B------:R-:W-:Y:S01]  /*0e00*/  IMAD.MOV.U32 R14, RZ, RZ, 0x1 ;  /* 0x00000001ff0e7424 */ /* 0x000fe200078e00ff */
[----:B------:R-:W-:Y:S01]  /*0e10*/  LOP3.LUT R8, R16, R13, RZ, 0xc0, !PT ;  /* 0x0000000d10087212 */ /* 0x000fe200078ec0ff */
[----:B------:R-:W-:Y:S01]  /*0e20*/  IMAD.MOV R11, RZ, RZ, -R9 ;  /* 0x000000ffff0b7224 */ /* 0x000fe200078e0a09 */
[----:B------:R-:W-:Y:S02]  /*0e30*/  SEL R12, R12, R29, !P3 ;  /* 0x0000001d0c0c7207 */ /* 0x000fe40005800000 */
[----:B------:R-:W-:Y:S01]  /*0e40*/  LOP3.LUT R10, R19, R10, RZ, 0xc0, !PT ;  /* 0x0000000a130a7212 */ /* 0x000fe200078ec0ff */
[----:B------:R-:W-:Y:S02]  /*0e50*/  IMAD R9, R7, R9, R8 ;  /* 0x0000000907097224 */ /* 0x000fe400078e0208 */
[----:B--2---:R-:W-:-:S02]  /*0e60*/  IMAD R7, R11, R24, R20 ;  /* 0x000000180b077224 */ /* 0x004fc400078e0214 */
[----:B---3--:R-:W-:Y:S02]  /*0e70*/  IMAD R12, R9, R25, R12 ;  /* 0x00000019090c7224 */ /* 0x008fe400078e020c */
[----:B------:R-:W-:-:S05]  /*0e80*/  IMAD R7, R7, R18, R10 ;  /* 0x0000001207077224 */ /* 0x000fca00078e020a */
[----:B------:R-:W-:Y:S02]  /*0e90*/  SEL R11, R7, R12, !P3 ;  /* 0x0000000c070b7207 */ /* 0x000fe40005800000 */
[----:B------:R-:W-:Y:S01]  /*0ea0*/  SEL R10, R12, R7, !P3 ;  /* 0x000000070c0a7207 */ /* 0x000fe20005800000 */
[----:B------:R-:W-:-:S07]  /*0eb0*/  IMAD.MOV.U32 R7, RZ, RZ, R28 ;  /* 0x000000ffff077224 */ /* 0x000fce00078e001c */
.L_x_8:
[----:B------:R-:W-:-:S08]  /*0ec0*/  NOP ;  /* 0x0000000000007918 */ /* 0x000fd00000000000 */
[----:B------:R-:W0:Y:S02]  /*0ed0*/  USETMAXREG.TRY_ALLOC.CTAPOOL UP0, 0xe8 ;  /* 0x000000e8000079c8 */ /* 0x000e240008000600 */
[----:B0-----:R-:W-:-:S13]  /*0ee0*/  PLOP3.LUT P0, PT, PT, PT, UP0, 0x80, 0x0 ;  /* 0x000000000000781c */ /* 0x001fda0003f0f008 */
[----:B------:R-:W-:Y:S05]  /*0ef0*/  @!P0 BRA `(.L_x_8) ;  /* 0xfffffffc00f08947 */ /* 0x000fea000383ffff */
[----:B------:R-:W-:Y:S01]  /*0f00*/  ULDC.64 UR4, c[0x0][0x598] ;  /* 0x0001660000047ab9 */ /* 0x000fe20000000a00 */
[----:B------:R-:W-:Y:S01]  /*0f10*/  ULDC.64 UR20, c[0x0][0x208] ;  /* 0x0000820000147ab9 */ /* 0x000fe20000000a00 */
[----:B------:R-:W-:-:S04]  /*0f20*/  ISETP.NE.U32.AND P0, PT, RZ, UR4, PT ;  /* 0x00000004ff007c0c */ /* 0x000fc8000bf05070 */
[----:B------:R-:W-:-:S13]  /*0f30*/  ISETP.NE.AND.EX P0, PT, RZ, UR5, PT, P0 ;  /* 0x00000005ff007c0c */ /* 0x000fda000bf05300 */
[----:B------:R-:W-:Y:S05]  /*0f40*/  @!P0 BRA `(.L_x_11) ;  /* 0x00000000001c8947 */ /* 0x000fea0003800000 */
[----:B------:R-:W0:Y:S02]  /*0f50*/  LDC.64 R8, c[0x0][0x598] ;  /* 0x00016600ff087b82 */ /* 0x000e240000000a00 */
[----:B0-----:R-:W2:Y:S02]  /*0f60*/  LDG.E.64 R8, desc[UR20][R8.64] ;  /* 0x0000001408087981 */ /* 0x001ea4000c1e1b00 */
[----:B--2---:R-:W-:-:S04]  /*0f70*/  ISETP.NE.U32.AND P0, PT, R8, RZ, PT ;  /* 0x000000ff0800720c */ /* 0x004fc80003f05070 */
[----:B------:R-:W-:-:S13]  /*0f80*/  ISETP.NE.AND.EX P0, PT, R9, RZ, PT, P0 ;  /* 0x000000ff0900720c */ /* 0x000fda0003f05300 */
[----:B------:R-:W-:Y:S05]  /*0f90*/  @!P0 BRA `(.L_x_11) ;  /* 0x0000000000088947 */ /* 0x000fea0003800000 */
[----:B------:R0:W5:Y:S01]  /*0fa0*/  LD.E R8, desc[UR20][R8.64] ;  /* 0x0000001408087980 */ /* 0x000162000c101900 */
[----:B------:R-:W-:Y:S05]  /*0fb0*/  BRA `(.L_x_12) ;  /* 0x0000000000207947 */ /* 0x000fea0003800000 */
.L_x_11:
[----:B------:R-:W-:Y:S02]  /*0fc0*/  ULDC.64 UR4, c[0x0][0x588] ;  /* 0x0001620000047ab9 */ /* 0x000fe40000000a00 */
[----:B------:R-:W-:-:S04]  /*0fd0*/  ISETP.NE.U32.AND P0, PT, RZ, UR4, PT ;  /* 0x00000004ff007c0c */ /* 0x000fc8000bf05070 */
[----:B------:R-:W-:-:S13]  /*0fe0*/  ISETP.NE.AND.EX P0, PT, RZ, UR5, PT, P0 ;  /* 0x00000005ff007c0c */ /* 0x000fda000bf05300 */
[----:B------:R-:W-:Y:S05]  /*0ff0*/  @!P0 BRA `(.L_x_13) ;  /* 0x00000000000c8947 */ /* 0x000fea0003800000 */
[----:B------:R-:W0:Y:S02]  /*1000*/  LDC.64 R8, c[0x0][0x588] ;  /* 0x00016200ff087b82 */ /* 0x000e240000000a00 */
[----:B0-----:R1:W5:Y:S01]  /*1010*/  LDG.E R8, desc[UR20][R8.64] ;  /* 0x0000001408087981 */ /* 0x001362000c1e1900 */
[----:B------:R-:W-:Y:S05]  /*1020*/  BRA `(.L_x_12) ;  /* 0x0000000000047947 */ /* 0x000fea0003800000 */
.L_x_13:
[----:B------:R-:W2:Y:S02]  /*1030*/  LDC R8, c[0x0][0x580] ;  /* 0x00016000ff087b82 */ /* 0x000ea40000000800 */
.L_x_12:
[----:B------:R-:W-:Y:S02]  /*1040*/  ULDC.64 UR4, c[0x0][0x5a0] ;  /* 0x0001680000047ab9 */ /* 0x000fe40000000a00 */
[----:B------:R-:W-:-:S04]  /*1050*/  ISETP.NE.U32.AND P0, PT, RZ, UR4, PT ;  /* 0x00000004ff007c0c */ /* 0x000fc8000bf05070 */
[----:B------:R-:W-:-:S13]  /*1060*/  ISETP.NE.AND.EX P0, PT, RZ, UR5, PT, P0 ;  /* 0x00000005ff007c0c */ /* 0x000fda000bf05300 */
[----:B------:R-:W-:Y:S05]  /*1070*/  @!P0 BRA `(.L_x_14) ;  /* 0x00000000001c8947 */ /* 0x000fea0003800000 */
[----:B------:R-:W3:Y:S02]  /*1080*/  LDC.64 R12, c[0x0][0x5a0] ;  /* 0x00016800ff0c7b82 */ /* 0x000ee40000000a00 */
[----:B---3--:R-:W3:Y:S02]  /*1090*/  LDG.E.64 R12, desc[UR20][R12.64] ;  /* 0x000000140c0c7981 */ /* 0x008ee4000c1e1b00 */
[----:B---3--:R-:W-:-:S04]  /*10a0*/  ISETP.NE.U32.AND P0, PT, R12, RZ, PT ;  /* 0x000000ff0c00720c */ /* 0x008fc80003f05070 */
[----:B------:R-:W-:-:S13]  /*10b0*/  ISETP.NE.AND.EX P0, PT, R13, RZ, PT, P0 ;  /* 0x000000ff0d00720c */ /* 0x000fda0003f05300 */
[----:B------:R-:W-:Y:S05]  /*10c0*/  @!P0 BRA `(.L_x_14) ;  /* 0x0000000000088947 */ /* 0x000fea0003800000 */
[----:B01----:R0:W5:Y:S01]  /*10d0*/  LD.E R9, desc[UR20][R12.64] ;  /* 0x000000140c097980 */ /* 0x003162000c101900 */
[----:B------:R-:W-:Y:S05]  /*10e0*/  BRA `(.L_x_15) ;  /* 0x0000000000207947 */ /* 0x000fea0003800000 */
.L_x_14:
[----:B------:R-:W-:Y:S02]  /*10f0*/  ULDC.64 UR4, c[0x0][0x590] ;  /* 0x0001640000047ab9 */ /* 0x000fe40000000a00 */
[----:B------:R-:W-:-:S04]  /*1100*/  ISETP.NE.U32.AND P0, PT, RZ, UR4, PT ;  /* 0x00000004ff007c0c */ /* 0x000fc8000bf05070 */
[----:B------:R-:W-:-:S13]  /*1110*/  ISETP.NE.AND.EX P0, PT, RZ, UR5, PT, P0 ;  /* 0x00000005ff007c0c */ /* 0x000fda000bf05300 */
[----:B------:R-:W-:Y:S05]  /*1120*/  @!P0 BRA `(.L_x_16) ;  /* 0x00000000000c8947 */ /* 0x000fea0003800000 */
[----:B------:R-:W0:Y:S02]  /*1130*/  LDC.64 R12, c[0x0][0x590] ;  /* 0x00016400ff0c7b82 */ /* 0x000e240000000a00 */
[----:B01----:R1:W5:Y:S01]  /*1140*/  LDG.E R9, desc[UR20][R12.64] ;  /* 0x000000140c097981 */ /* 0x003362000c1e1900 */
[----:B------:R-:W-:Y:S05]  /*1150*/  BRA `(.L_x_15) ;  /* 0x0000000000047947 */ /* 0x000fea0003800000 */
.L_x_16:
[----:B01----:R-:W3:Y:S02]  /*1160*/  LDC R9, c[0x0][0x584] ;  /* 0x00016100ff097b82 */ /* 0x003ee40000000800 */
.L_x_15:
[----:B------:R-:W-:-:S13]  /*1170*/  LOP3.LUT P0, RZ, R14, 0xff, RZ, 0xc0, !PT ;  /* 0x000000ff0eff7812 */ /* 0x000fda000780c0ff */
[----:B------:R-:W-:Y:S05]  /*1180*/  @!P0 EXIT ;  /* 0x000000000000894d */ /* 0x000fea0003800000 */
[----:B------:R-:W-:Y:S01]  /*1190*/  ULDC UR4, c[0x0][0x28c] ;  /* 0x0000a30000047ab9 */ /* 0x000fe20000000800 */
[----:B------:R-:W-:Y:S01]  /*11a0*/  LOP3.LUT R144, R4, 0x1, RZ, 0xfc, !PT ;  /* 0x0000000104907812 */ /* 0x000fe200078efcff */
[----:B------:R-:W-:-:S04]  /*11b0*/  UIADD3 UR4, UR4, 0x7f, URZ ;  /* 0x0000007f04047890 */ /* 0x000fc8000fffe03f */
[----:B------:R-:W-:-:S04]  /*11c0*/  USHF.R.S32.HI UR5, URZ, 0x1f, UR4 ;  /* 0x0000001f3f057899 */ /* 0x000fc80008011404 */
[----:B------:R-:W-:-:S03]  /*11d0*/  ULEA.HI UR5, UR5, UR4, URZ, 0x7 ;  /* 0x0000000405057291 */ /* 0x000fc6000f8f383f */
[----:B------:R-:W-:Y:S01]  /*11e0*/  UMOV UR4, URZ ;  /* 0x0000003f00047c82 */ /* 0x000fe20008000000 */
[----:B------:R-:W-:-:S03]  /*11f0*/  USHF.R.S32.HI UR9, URZ, 0x7, UR5 ;  /* 0x000000073f097899 */ /* 0x000fc60008011405 */
[----:B------:R-:W-:-:S09]  /*1200*/  UMOV UR5, URZ ;  /* 0x0000003f00057c82 */ /* 0x000fd20008000000 */
.L_x_171:
[----:B01----:R-:W-:Y:S01]  /*1210*/  LOP3.LUT R12, R0, 0x80, RZ, 0xc0, !PT ;  /* 0x00000080000c7812 */ /* 0x003fe200078ec0ff */
[----:B------:R-:W0:Y:S01]  /*1220*/  S2UR UR13, SR_CgaCtaId ;  /* 0x00000000000d79c3 */ /* 0x000e220000008800 */
[----:B------:R-:W-:Y:S01]  /*1230*/  UMOV UR12, 0x400 ;  /* 0x00000400000c7882 */ /* 0x000fe20000000000 */
[----:B------:R-:W-:Y:S01]  /*1240*/  UMOV UR6, URZ ;  /* 0x0000003f00067c82 */ /* 0x000fe20008000000 */
[----:B------:R-:W-:Y:S01]  /*1250*/  SHF.R.U32.HI R12, RZ, 0x7, R12 ;  /* 0x00000007ff0c7819 */ /* 0x000fe2000001160c */
[----:B------:R-:W-:Y:S01]  /*1260*/  UMOV UR7, URZ ;  /* 0x0000003f00077c82 */ /* 0x000fe20008000000 */
[----:B------:R-:W-:Y:S02]  /*1270*/  CS2R R20, SRZ ;  /* 0x0000000000147805 */ /* 0x000fe4000001ff00 */
[----:B------:R-:W-:Y:S02]  /*1280*/  CS2R R18, SRZ ;  /* 0x0000000000127805 */ /* 0x000fe4000001ff00 */
[----:B------:R-:W-:Y:S01]  /*1290*/  CS2R R22, SRZ ;  /* 0x0000000000167805 */ /* 0x000fe2000001ff00 */
[----:B------:R-:W1:Y:S01]  /*12a0*/  LDC R13, c[0x0][0x28c] ;  /* 0x0000a300ff0d7b82 */ /* 0x000e620000000800 */
[----:B----4-:R-:W4:Y:S01]  /*12b0*/  SHFL.IDX PT, R12, R12, RZ, 0x1f ;  /* 0x00001fff0c0c7589 */ /* 0x010f2200000e0000 */
[----:B------:R-:W-:-:S02]  /*12c0*/  CS2R R88, SRZ ;  /* 0x0000000000587805 */ /* 0x000fc4000001ff00 */
[----:B------:R-:W-:Y:S02]  /*12d0*/  CS2R R90, SRZ ;  /* 0x00000000005a7805 */ /* 0x000fe4000001ff00 */
[----:B------:R-:W-:Y:S02]  /*12e0*/  CS2R R92, SRZ ;  /* 0x00000000005c7805 */ /* 0x000fe4000001ff00 */
[----:B------:R-:W-:Y:S02]  /*12f0*/  CS2R R94, SRZ ;  /* 0x00000000005e7805 */ /* 0x000fe4000001ff00 */
[----:B------:R-:W-:Y:S02]  /*1300*/  CS2R R98, SRZ ;  /* 0x0000000000627805 */ /* 0x000fe4000001ff00 */
[----:B------:R-:W-:Y:S02]  /*1310*/  CS2R R96, SRZ ;  /* 0x0000000000607805 */ /* 0x000fe4000001ff00 */
        /* <DEDUP_REMOVED lines=16> */
[----:B-1----:R-:W-:Y:S02]  /*1420*/  ISETP.GE.AND P0, PT, R13, 0x1, PT ;  /* 0x000000010d00780c */ /* 0x002fe40003f06270 */
[----:B------:R-:W-:Y:S02]  /*1430*/  CS2R R132, SRZ ;  /* 0x0000000000847805 */ /* 0x000fe4000001ff00 */
[----:B----4-:R-:W-:-:S02]  /*1440*/  R2UR UR8, R12 ;  /* 0x000000000c0872ca */ /* 0x010fc400000e0000 */
[----:B------:R-:W-:Y:S02]  /*1450*/  CS2R R134, SRZ ;  /* 0x0000000000867805 */ /* 0x000fe4000001ff00 */
[----:B------:R-:W-:Y:S02]  /*1460*/  CS2R R136, SRZ ;  /* 0x0000000000887805 */ /* 0x000fe4000001ff00 */
[----:B------:R-:W-:Y:S02]  /*1470*/  CS2R R138, SRZ ;  /* 0x00000000008a7805 */ /* 0x000fe4000001ff00 */
[----:B------:R-:W-:Y:S02]  /*1480*/  CS2R R140, SRZ ;  /* 0x00000000008c7805 */ /* 0x000fe4000001ff00 */
[----:B------:R-:W-:Y:S01]  /*1490*/  CS2R R142, SRZ ;  /* 0x00000000008e7805 */ /* 0x000fe2000001ff00 */
[----:B------:R-:W-:Y:S01]  /*14a0*/  IMAD.MOV.U32 R145, RZ, RZ, RZ ;  /* 0x000000ffff917224 */ /* 0x000fe200078e00ff */
[----:B------:R-:W-:Y:S01]  /*14b0*/  CS2R R56, SRZ ;  /* 0x0000000000387805 */ /* 0x000fe2000001ff00 */
[----:B------:R-:W-:Y:S01]  /*14c0*/  IMAD.MOV.U32 R147, RZ, RZ, RZ ;  /* 0x000000ffff937224 */ /* 0x000fe200078e00ff */
[----:B------:R-:W-:Y:S01]  /*14d0*/  CS2R R58, SRZ ;  /* 0x00000000003a7805 */ /* 0x000fe2000001ff00 */
[----:B------:R-:W-:Y:S01]  /*14e0*/  IMAD.U32 R16, RZ, RZ, UR4 ;  /* 0x00000004ff107e24 */ /* 0x000fe2000f8e00ff */
[----:B------:R-:W-:-:S02]  /*14f0*/  CS2R R60, SRZ ;  /* 0x00000000003c7805 */ /* 0x000fc4000001ff00 */
[----:B------:R-:W-:Y:S01]  /*1500*/  CS2R R62, SRZ ;  /* 0x00000000003e7805 */ /* 0x000fe2000001ff00 */
[----:B------:R-:W-:Y:S01]  /*1510*/  ULEA.HI UR10, UR8, UR8, URZ, 0x1 ;  /* 0x00000008080a7291 */ /* 0x000fe2000f8f083f */
[----:B------:R-:W-:Y:S02]  /*1520*/  CS2R R64, SRZ ;  /* 0x0000000000407805 */ /* 0x000fe4000001ff00 */
[----:B------:R-:W-:Y:S02]  /*1530*/  CS2R R66, SRZ ;  /* 0x0000000000427805 */ /* 0x000fe4000001ff00 */
[----:B------:R-:W-:Y:S01]  /*1540*/  CS2R R68, SRZ ;  /* 0x0000000000447805 */ /* 0x000fe2000001ff00 */
[----:B------:R-:W-:Y:S01]  /*1550*/  ULOP3.LUT UR11, UR10, 0x7fffe, URZ, 0xc0, !UPT ;  /* 0x0007fffe0a0b7892 */ /* 0x000fe2000f8ec03f */
[----:B------:R-:W-:Y:S01]  /*1560*/  CS2R R70, SRZ ;  /* 0x0000000000467805 */ /* 0x000fe2000001ff00 */
[----:B0-----:R-:W-:Y:S01]  /*1570*/  ULEA UR10, UR13, UR12, 0x18 ;  /* 0x0000000c0d0a7291 */ /* 0x001fe2000f8ec03f */
[----:B------:R-:W-:Y:S01]  /*1580*/  CS2R R72, SRZ ;  /* 0x0000000000487805 */ /* 0x000fe2000001ff00 */
[----:B------:R-:W-:Y:S01]  /*1590*/  UIADD3 UR11, UR8, -UR11, URZ ;  /* 0x8000000b080b7290 */ /* 0x000fe2000fffe03f */
[----:B------:R-:W-:Y:S01]  /*15a0*/  CS2R R74, SRZ ;  /* 0x00000000004a7805 */ /* 0x000fe2000001ff00 */
[----:B------:R-:W-:Y:S01]  /*15b0*/  UMOV UR12, UR5 ;  /* 0x00000005000c7c82 */ /* 0x000fe20008000000 */
[----:B------:R-:W-:Y:S01]  /*15c0*/  UMOV UR8, URZ ;  /* 0x0000003f00087c82 */ /* 0x000fe20008000000 */
[----:B------:R-:W-:Y:S01]  /*15d0*/  ULEA UR11, UR11, UR10, 0xd ;  /* 0x0000000a0b0b7291 */ /* 0x000fe2000f8e683f */
[----:B------:R-:W-:-:S02]  /*15e0*/  CS2R R76, SRZ ;  /* 0x00000000004c7805 */ /* 0x000fc4000001ff00 */
[----:B------:R-:W-:Y:S02]  /*15f0*/  CS2R R78, SRZ ;  /* 0x00000000004e7805 */ /* 0x000fe4000001ff00 */
[----:B------:R-:W-:Y:S01]  /*1600*/  CS2R R80, SRZ ;  /* 0x0000000000507805 */ /* 0x000fe2000001ff00 */
[----:B------:R-:W-:Y:S01]  /*1610*/  UIADD3 UR11, UR11, 0x100, URZ ;  /* 0x000001000b0b7890 */ /* 0x000fe2000fffe03f */
[----:B------:R-:W-:Y:S02]  /*1620*/  CS2R R82, SRZ ;  /* 0x0000000000527805 */ /* 0x000fe4000001ff00 */
[----:B------:R-:W-:Y:S02]  /*1630*/  CS2R R84, SRZ ;  /* 0x0000000000547805 */ /* 0x000fe4000001ff00 */
[----:B------:R-:W-:Y:S01]  /*1640*/  CS2R R86, SRZ ;  /* 0x0000000000567805 */ /* 0x000fe2000001ff00 */
[----:B------:R-:W-:Y:S01]  /*1650*/  USHF.R.U32.HI UR11, URZ, 0x4, UR11 ;  /* 0x000000043f0b7899 */ /* 0x000fe2000801160b */
[----:B------:R-:W-:-:S02]  /*1660*/  CS2R R24, SRZ ;  /* 0x0000000000187805 */ /* 0x000fc4000001ff00 */
[----:B------:R-:W-:Y:S02]  /*1670*/  CS2R R26, SRZ ;  /* 0x00000000001a7805 */ /* 0x000fe4000001ff00 */
[----:B------:R-:W-:Y:S01]  /*1680*/  CS2R R28, SRZ ;  /* 0x00000000001c7805 */ /* 0x000fe2000001ff00 */
[----:B------:R-:W-:Y:S01]  /*1690*/  ULOP3.LUT UR11, UR11, 0x3fff, URZ, 0xc0, !UPT ;  /* 0x00003fff0b0b7892 */ /* 0x000fe2000f8ec03f */
        /* <DEDUP_REMOVED lines=12> */
[----:B------:R-:W-:Y:S01]  /*1760*/  CS2R R54, SRZ ;  /* 0x0000000000367805 */ /* 0x000fe2000001ff00 */
[----:B--23--:R-:W-:Y:S06]  /*1770*/  @!P0 BRA `(.L_x_17) ;  /* 0x0000000800a08947 */ /* 0x00cfec0003800000 */
[----:B------:R-:W-:-:S13]  /*1780*/  ISETP.NE.AND P1, PT, R144, 0x3, PT ;  /* 0x000000039000780c */ /* 0x000fda0003f25270 */
[----:B------:R-:W-:Y:S05]  /*1790*/  @!P1 BRA `(.L_x_18) ;  /* 0x0000000000049947 */ /* 0x000fea0003800000 */
[----:B------:R-:W-:Y:S01]  /*17a0*/  BPT.TRAP 0x1 ;  /* 0x000000040000795c */ /* 0x000fe20000300000 */
.L_x_18:
[----:B------:R-:W-:Y:S01]  /*17b0*/  ULEA UR6, UR5, UR10, 0x3 ;  /* 0x0000000a05067291 */ /* 0x000fe2000f8e183f */
[----:B------:R-:W-:-:S05]  /*17c0*/  IMAD.U32 R12, RZ, RZ, UR4 ;  /* 0x00000004ff0c7e24 */ /* 0x000fca000f8e00ff */
[----:B------:R-:W-:-:S04]  /*17d0*/  SHF.L.U32 R12, R12, 0x1f, RZ ;  /* 0x0000001f0c0c7819 */ /* 0x000fc800000006ff */
[----:B------:R0:W1:Y:S01]  /*17e0*/  SYNCS.PHASECHK.TRANS64.TRYWAIT P0, [UR6], R12 ;  /* 0x0000000cff0075a7 */ /* 0x0000620008000146 */
[----:B------:R-:W-:Y:S05]  /*17f0*/  @!P1 BRA `(.L_x_19) ;  /* 0x0000000000049947 */ /* 0x000fea0003800000 */
[----:B------:R-:W-:Y:S01]  /*1800*/  BPT.TRAP 0x1 ;  /* 0x000000040000795c */ /* 0x000fe20000300000 */
.L_x_19:
[----:B-1----:R-:W-:Y:S05]  /*1810*/  @P0 BRA `(.L_x_20) ;  /* 0x0000000000080947 */ /* 0x002fea0003800000 */
[----:B------:R-:W1:Y:S02]  /*1820*/  SYNCS.PHASECHK.TRANS64.TRYWAIT P0, [UR6], R12 ;  /* 0x0000000cff0075a7 */ /* 0x000e640008000146 */
[----:B-1----:R-:W-:Y:S05]  /*1830*/  @!P0 BRA `(.L_x_21) ;  /* 0x0000008000a48947 */ /* 0x002fea0003800000 */
.L_x_20:
[----:B------:R-:W-:Y:S01]  /*1840*/  UIADD3 UR6, UR10, 0x28100, URZ ;  /* 0x000281000a067890 */ /* 0x000fe2000fffe03f */
[----:B------:R-:W-:Y:S01]  /*1850*/  WARPGROUP.ARRIVE ;  /* 0x00000000000079c5 */ /* 0x000fe20000000000 */
[----:B------:R-:W-:Y:S01]  /*1860*/  ULOP3.LUT UR8, UR11, 0x10000, URZ, 0xfc, !UPT ;  /* 0x000100000b087892 */ /* 0x000fe2000f8efc3f */
[----:B------:R-:W-:Y:S01]  /*1870*/  CS2R R20, SRZ ;  /* 0x0000000000147805 */ /* 0x000fe2000001ff00 */
[----:B------:R-:W-:Y:S01]  /*1880*/  USHF.R.U32.HI UR6, URZ, 0x4, UR6 ;  /* 0x000000043f067899 */ /* 0x000fe20008011606 */
[----:B------:R-:W-:Y:S01]  /*1890*/  CS2R R18, SRZ ;  /* 0x0000000000127805 */ /* 0x000fe2000001ff00 */
[----:B------:R-:W-:Y:S01]  /*18a0*/  ULEA UR8, UR5, UR8, 0xb ;  /* 0x0000000805087291 */ /* 0x000fe2000f8e583f */
[----:B------:R-:W-:Y:S01]  /*18b0*/  CS2R R22, SRZ ;  /* 0x0000000000167805 */ /* 0x000fe2000001ff00 */
[----:B------:R-:W-:Y:S01]  /*18c0*/  ULOP3.LUT UR6, UR6, 0x3fff, URZ, 0xc0, !UPT ;  /* 0x00003fff06067892 */ /* 0x000fe2000f8ec03f */
[----:B------:R-:W-:Y:S01]  /*18d0*/  CS2R R88, SRZ ;  /* 0x0000000000587805 */ /* 0x000fe2000001ff00 */
[----:B------:R-:W-:Y:S01]  /*18e0*/  UMOV UR13, 0x40000040 ;  /* 0x40000040000d7882 */ /* 0x000fe20000000000 */
[----:B------:R-:W-:Y:S01]  /*18f0*/  UMOV UR15, 0x40000040 ;  /* 0x40000040000f7882 */ /* 0x000fe20000000000 */
[----:B------:R-:W-:Y:S01]  /*1900*/  ULOP3.LUT UR6, UR6, 0x10000, URZ, 0xfc, !UPT ;  /* 0x0001000006067892 */ /* 0x000fe2000f8efc3f */
[----:B------:R-:W-:Y:S01]  /*1910*/  CS2R R90, SRZ ;  /* 0x00000000005a7805 */ /* 0x000fe2000001ff00 */
[----:B------:R-:W-:Y:S01]  /*1920*/  UMOV UR12, UR8 ;  /* 0x00000008000c7c82 */ /* 0x000fe20008000000 */
[----:B------:R-:W-:Y:S01]  /*1930*/  CS2R R92, SRZ ;  /* 0x00000000005c7805 */ /* 0x000fe2000001ff00 */
[----:B------:R-:W-:Y:S01]  /*1940*/  ULEA UR7, UR5, UR6, 0x9 ;  /* 0x0000000605077291 */ /* 0x000fe2000f8e483f */
[----:B------:R-:W-:Y:S01]  /*1950*/  CS2R R94, SRZ ;  /* 0x00000000005e7805 */ /* 0x000fe2000001ff00 */
[----:B------:R-:W-:Y:S01]  /*1960*/  UIADD3 UR6, UR8, 0x400, URZ ;  /* 0x0000040008067890 */ /* 0x000fe2000fffe03f */
[----:B------:R-:W-:-:S02]  /*1970*/  CS2R R98, SRZ ;  /* 0x0000000000627805 */ /* 0x000fc4000001ff00 */
[----:B------:R-:W-:Y:S02]  /*1980*/  CS2R R96, SRZ ;  /* 0x0000000000607805 */ /* 0x000fe4000001ff00 */
[----:B------:R-:W-:Y:S02]  /*1990*/  CS2R R100, SRZ ;  /* 0x0000000000647805 */ /* 0x000fe4000001ff00 */
[----:B------:R-:W-:Y:S01]  /*19a0*/  CS2R R102, SRZ ;  /* 0x0000000000667805 */ /* 0x000fe2000001ff00 */
[----:B------:R-:W-:Y:S01]  /*19b0*/  UMOV UR14, UR7 ;  /* 0x00000007000e7c82 */ /* 0x000fe20008000000 */
[----:B------:R-:W-:Y:S01]  /*19c0*/  CS2R R104, SRZ ;  /* 0x0000000000687805 */ /* 0x000fe2000001ff00 */
[----:B------:R-:W-:Y:S01]  /*19d0*/  QGMMA.64x64x32.F32.E5M2.E5M2 R56, gdesc[UR12], RZ, !UPT ;  /* 0x00e000000c3879f3 */ /* 0x000fe2000c7038ff */
[----:B------:R-:W-:Y:S01]  /*19e0*/  UMOV UR12, UR6 ;  /* 0x00000006000c7c82 */ /* 0x000fe20008000000 */
[----:B------:R-:W-:Y:S01]  /*19f0*/  UMOV UR13, 0x40000040 ;  /* 0x40000040000d7882 */ /* 0x000fe20000000000 */
[----:B------:R-:W-:Y:S01]  /*1a00*/  UIADD3 UR6, UR8, 0x402, URZ ;  /* 0x0000040208067890 */ /* 0x000fe2000fffe03f */
[----:B------:R-:W-:Y:S01]  /*1a10*/  QGMMA.64x64x32.F32.E5M2.E5M2 R24, gdesc[UR12], RZ, !UPT ;  /* 0x00e000000c1879f3 */ /* 0x000fe2000c7038ff */
[----:B------:R-:W-:Y:S01]  /*1a20*/  UIADD3 UR12, UR8, 0x2, URZ ;  /* 0x00000002080c7890 */ /* 0x000fe2000fffe03f */
[----:B------:R-:W-:Y:S01]  /*1a30*/  CS2R R106, SRZ ;  /* 0x00000000006a7805 */ /* 0x000fe2000001ff00 */
[----:B------:R-:W-:Y:S01]  /*1a40*/  UIADD3 UR14, UR7, 0x2, URZ ;  /* 0x00000002070e7890 */ /* 0x000fe2000fffe03f */
[----:B------:R-:W-:Y:S01]  /*1a50*/  CS2R R110, SRZ ;  /* 0x00000000006e7805 */ /* 0x000fe2000001ff00 */
[----:B------:R-:W-:Y:S01]  /*1a60*/  UMOV UR13, 0x40000040 ;  /* 0x40000040000d7882 */ /* 0x000fe20000000000 */
[----:B------:R-:W-:Y:S01]  /*1a70*/  UMOV UR15, 0x40000040 ;  /* 0x40000040000f7882 */ /* 0x000fe20000000000 */
        /* <DEDUP_REMOVED lines=16> */
[----:B------:R-:W-:Y:S01]  /*1b80*/  CS2R R142, SRZ ;  /* 0x00000000008e7805 */ /* 0x000fe2000001ff00 */
[----:B------:R-:W-:Y:S02]  /*1b90*/  IMAD.MOV.U32 R145, RZ, RZ, RZ ;  /* 0x000000ffff917224 */ /* 0x000fe400078e00ff */
[----:B------:R-:W-:Y:S01]  /*1ba0*/  IMAD.MOV.U32 R147, RZ, RZ, RZ ;  /* 0x000000ffff937224 */ /* 0x000fe200078e00ff */
[----:B------:R-:W-:Y:S01]  /*1bb0*/  QGMMA.64x64x32.F32.E5M2.E5M2 R56, gdesc[UR12], R56 ;  /* 0x00e000000c3879f3 */ /* 0x000fe20008703838 */
[----:B------:R-:W-:Y:S01]  /*1bc0*/  UMOV UR12, UR6 ;  /* 0x00000006000c7c82 */ /* 0x000fe20008000000 */
[----:B------:R-:W-:Y:S01]  /*1bd0*/  UMOV UR13, 0x40000040 ;  /* 0x40000040000d7882 */ /* 0x000fe20000000000 */
[----:B------:R-:W-:Y:S01]  /*1be0*/  UIADD3 UR6, UR8, 0x404, URZ ;  /* 0x0000040408067890 */ /* 0x000fe2000fffe03f */
[----:B------:R-:W-:Y:S01]  /*1bf0*/  QGMMA.64x64x32.F32.E5M2.E5M2 R24, gdesc[UR12], R24 ;  /* 0x00e000000c1879f3 */ /* 0x000fe20008703818 */
[----:B------:R-:W-:-:S02]  /*1c00*/  UIADD3 UR12, UR8, 0x4, URZ ;  /* 0x00000004080c7890 */ /* 0x000fc4000fffe03f */
[----:B------:R-:W-:Y:S01]  /*1c10*/  UIADD3 UR14, UR7, 0x4, URZ ;  /* 0x00000004070e7890 */ /* 0x000fe2000fffe03f */
[----:B------:R-:W-:Y:S01]  /*1c20*/  UMOV UR13, 0x40000040 ;  /* 0x40000040000d7882 */ /* 0x000fe20000000000 */
[----:B------:R-:W-:-:S07]  /*1c30*/  UMOV UR15, 0x40000040 ;  /* 0x40000040000f7882 */ /* 0x000fce0000000000 */
[----:B------:R-:W-:Y:S01]  /*1c40*/  QGMMA.64x64x32.F32.E5M2.E5M2 R56, gdesc[UR12], R56 ;  /* 0x00e000000c3879f3 */ /* 0x000fe20008703838 */
[----:B------:R-:W-:Y:S01]  /*1c50*/  UMOV UR12, UR6 ;  /* 0x00000006000c7c82 */ /* 0x000fe20008000000 */
[----:B------:R-:W-:Y:S01]  /*1c60*/  UMOV UR13, 0x40000040 ;  /* 0x40000040000d7882 */ /* 0x000fe20000000000 */
[----:B------:R-:W-:Y:S01]  /*1c70*/  UMOV UR6, 0x4 ;  /* 0x0000000400067882 */ /* 0x000fe20000000000 */
[----:B------:R-:W-:Y:S01]  /*1c80*/  QGMMA.64x64x32.F32.E5M2.E5M2 R24, gdesc[UR12], R24 ;  /* 0x00e000000c1879f3 */ /* 0x000fe20008703818 */
[----:B------:R-:W-:Y:S02]  /*1c90*/  UIADD3 UR14, UR7, 0x6, URZ ;  /* 0x00000006070e7890 */ /* 0x000fe4000fffe03f */
[----:B------:R-:W-:Y:S01]  /*1ca0*/  UIADD3 UR12, UR8, 0x6, URZ ;  /* 0x00000006080c7890 */ /* 0x000fe2000fffe03f */
[----:B------:R-:W-:Y:S01]  /*1cb0*/  ULDC UR7, c[0x0][0x50c] ;  /* 0x0001430000077ab9 */ /* 0x000fe20000000800 */
[----:B------:R-:W-:Y:S02]  /*1cc0*/  UIADD3 UR8, UR8, 0x406, URZ ;  /* 0x0000040608087890 */ /* 0x000fe4000fffe03f */
[----:B------:R-:W-:Y:S01]  /*1cd0*/  UISETP.NE.AND UP0, UPT, UR7, 0x4, UPT ;  /* 0x000000040700788c */ /* 0x000fe2000bf05270 */
[----:B------:R-:W-:Y:S01]  /*1ce0*/  UMOV UR13, 0x40000040 ;  /* 0x40000040000d7882 */ /* 0x000fe20000000000 */
[----:B------:R-:W-:-:S02]  /*1cf0*/  UMOV UR15, 0x40000040 ;  /* 0x40000040000f7882 */ /* 0x000fc40000000000 */
[----:B------:R-:W-:-:S06]  /*1d00*/  USEL UR7, URZ, 0x1, UP0 ;  /* 0x000000013f077887 */ /* 0x000fcc0008000000 */
[----:B------:R-:W-:Y:S01]  /*1d10*/  ISETP.NE.AND P0, PT, RZ, UR7, PT ;  /* 0x00000007ff007c0c */ /* 0x000fe2000bf05270 */
[----:B------:R-:W-:Y:S01]  /*1d20*/  QGMMA.64x64x32.F32.E5M2.E5M2 R56, gdesc[UR12], R56 ;  /* 0x00e000000c3879f3 */ /* 0x000fe20008703838 */
[----:B------:R-:W-:Y:S01]  /*1d30*/  UMOV UR12, UR8 ;  /* 0x00000008000c7c82 */ /* 0x000fe20008000000 */
[----:B------:R-:W-:Y:S02]  /*1d40*/  UMOV UR13, 0x40000040 ;  /* 0x40000040000d7882 */ /* 0x000fe40000000000 */
[----:B------:R-:W-:Y:S08]  /*1d50*/  QGMMA.64x64x32.F32.E5M2.E5M2 R24, gdesc[UR12], R24, gsb0 ;  /* 0x00e000000c1879f3 */ /* 0x000ff00008003818 */
[----:B------:R-:W-:Y:S05]  /*1d60*/  @!P0 BRA `(.L_x_22) ;  /* 0x0000000400088947 */ /* 0x000fea0003800000 */
[----:B------:R-:W-:Y:S02]  /*1d70*/  WARPGROUP.DEPBAR.LE gsb0, 0x0 ;  /* 0x00008000000079c5 */ /* 0x000fe40000010000 */
[----:B------:R-:W-:-:S01]  /*1d80*/  FADD R147, RZ, R56 ;  /* 0x00000038ff937221 */ /* 0x000fc20000000000 */
[----:B------:R-:W-:Y:S01]  /*1d90*/  FADD R142, RZ, R57 ;  /* 0x00000039ff8e7221 */ /* 0x000fe20000000000 */
        /* <DEDUP_REMOVED lines=62> */
[----:B------:R-:W-:-:S06]  /*2180*/  UMOV UR6, URZ ;  /* 0x0000003f00067c82 */ /* 0x000fcc0008000000 */
.L_x_22:
[----:B------:R-:W-:-:S04]  /*2190*/  UIADD3 UR12, UR5, 0x1, URZ ;  /* 0x00000001050c7890 */ /* 0x000fc8000fffe03f */
[----:B------:R-:W-:-:S04]  /*21a0*/  UISETP.NE.AND UP0, UPT, UR12, 0x5, UPT ;  /* 0x000000050c00788c */ /* 0x000fc8000bf05270 */
[----:B------:R-:W-:Y:S02]  /*21b0*/  USEL UR8, URZ, 0x1, UP0 ;  /* 0x000000013f087887 */ /* 0x000fe40008000000 */
[----:B------:R-:W-:Y:S02]  /*21c0*/  USEL UR12, UR12, URZ, UP0 ;  /* 0x0000003f0c0c7287 */ /* 0x000fe40008000000 */
[----:B------:R-:W-:-:S06]  /*21d0*/  ULOP3.LUT UR8, UR4, UR8, URZ, 0x3c, !UPT ;  /* 0x0000000804087292 */ /* 0x000fcc000f8e3c3f */
[----:B------:R-:W-:Y:S01]  /*21e0*/  IMAD.U32 R16, RZ, RZ, UR8 ;  /* 0x00000008ff107e24 */ /* 0x000fe2000f8e00ff */
[----:B------:R-:W-:-:S06]  /*21f0*/  UMOV UR8, 0x1 ;  /* 0x0000000100087882 */ /* 0x000fcc0000000000 */
.L_x_17:
[----:B------:R-:W-:-:S04]  /*2200*/  UISETP.LT.AND UP0, UPT, UR9, 0x1, UPT ;  /* 0x000000010900788c */ /* 0x000fc8000bf01270 */
[----:B------:R-:W-:-:S04]  /*2210*/  USEL UR13, UR9, 0x1, UP0 ;  /* 0x00000001090d7887 */ /* 0x000fc80008000000 */
[----:B------:R-:W-:-:S04]  /*2220*/  UIADD3 UR13, UR9, -UR13, URZ ;  /* 0x8000000d090d7290 */ /* 0x000fc8000fffe03f */
[----:B------:R-:W-:-:S06]  /*2230*/  UISETP.GE.AND UP0, UPT, UR13, 0x1, UPT ;  /* 0x000000010d00788c */ /* 0x000fcc000bf06270 */
[----:B------:R-:W-:-:S13]  /*2240*/  PLOP3.LUT P0, PT, PT, PT, UP0, 0x80, 0x0 ;  /* 0x000000000000781c */ /* 0x000fda0003f0f008 */
[----:B------:R-:W-:Y:S05]  /*2250*/  @!P0 BRA `(.L_x_23) ;  /* 0x0000000800788947 */ /* 0x000fea0003800000 */
[----:B01----:R-:W-:Y:S01]  /*2260*/  IMAD.U32 R12, RZ, RZ, UR13 ;  /* 0x0000000dff0c7e24 */ /* 0x003fe2000f8e00ff */
[----:B------:R-:W-:Y:S01]  /*2270*/  ULDC UR14, c[0x0][0x50c] ;  /* 0x00014300000e7ab9 */ /* 0x000fe20000000800 */
[----:B------:R-:W-:-:S07]  /*2280*/  IMAD.U32 R13, RZ, RZ, UR5 ;  /* 0x00000005ff0d7e24 */ /* 0x000fce000f8e00ff */
.L_x_31:
[----:B------:R-:W-:-:S13]  /*2290*/  ISETP.NE.AND P1, PT, R144, 0x3, PT ;  /* 0x000000039000780c */ /* 0x000fda0003f25270 */
[----:B------:R-:W-:Y:S05]  /*22a0*/  @!P1 BRA `(.L_x_24) ;  /* 0x0000000000049947 */ /* 0x000fea0003800000 */
[----:B------:R-:W-:Y:S01]  /*22b0*/  BPT.TRAP 0x1 ;  /* 0x000000040000795c */ /* 0x000fe20000300000 */
.L_x_24:
[----:B------:R-:W0:Y:S01]  /*22c0*/  S2UR UR13, SR_CgaCtaId ;  /* 0x00000000000d79c3 */ /* 0x000e220000008800 */
[----:B------:R-:W-:Y:S01]  /*22d0*/  UMOV UR10, 0x400 ;  /* 0x00000400000a7882 */ /* 0x000fe20000000000 */
[----:B------:R-:W-:Y:S01]  /*22e0*/  SHF.L.U32 R14, R16, 0x1f, RZ ;  /* 0x0000001f100e7819 */ /* 0x000fe200000006ff */
[----:B0-----:R-:W-:-:S04]  /*22f0*/  ULEA UR10, UR13, UR10, 0x18 ;  /* 0x0000000a0d0a7291 */ /* 0x001fc8000f8ec03f */
[----:B------:R-:W-:-:S09]  /*2300*/  ULEA UR13, UR12, UR10, 0x3 ;  /* 0x0000000a0c0d7291 */ /* 0x000fd2000f8e183f */
[----:B------:R0:W1:Y:S01]  /*2310*/  SYNCS.PHASECHK.TRANS64.TRYWAIT P0, [UR13], R14 ;  /* 0x0000000eff0075a7 */ /* 0x000062000800014d */
[----:B------:R-:W-:Y:S05]  /*2320*/  @!P1 BRA `(.L_x_25) ;  /* 0x0000000000049947 */ /* 0x000fea0003800000 */
[----:B------:R-:W-:Y:S01]  /*2330*/  BPT.TRAP 0x1 ;  /* 0x000000040000795c */ /* 0x000fe20000300000 */
.L_x_25:
[----:B-1----:R-:W-:Y:S05]  /*2340*/  @P0 BRA `(.L_x_26) ;  /* 0x0000000000080947 */ /* 0x002fea0003800000 */
[----:B------:R-:W1:Y:S02]  /*2350*/  SYNCS.PHASECHK.TRANS64.TRYWAIT P0, [UR13], R14 ;  /* 0x0000000eff0075a7 */ /* 0x000e64000800014d */
[----:B-1----:R-:W-:Y:S05]  /*2360*/  @!P0 BRA `(.L_x_27) ;  /* 0x0000007400f08947 */ /* 0x002fea0003800000 */
.L_x_26:
[----:B------:R-:W-:Y:S01]  /*2370*/  UIADD3 UR13, UR10, 0x28100, URZ ;  /* 0x000281000a0d7890 */ /* 0x000fe2000fffe03f */
[----:B------:R-:W-:Y:S01]  /*2380*/  WARPGROUP.ARRIVE ;  /* 0x00000000000079c5 */ /* 0x000fe20000000000 */
[----:B------:R-:W-:Y:S02]  /*2390*/  UISETP.NE.AND UP0, UPT, UR7, URZ, UPT ;  /* 0x0000003f0700728c */ /* 0x000fe4000bf05270 */
[----:B------:R-:W-:Y:S02]  /*23a0*/  USHF.R.U32.HI UR13, URZ, 0x4, UR13 ;  /* 0x000000043f0d7899 */ /* 0x000fe4000801160d */
[----:B------:R-:W-:Y:S02]  /*23b0*/  USEL UR8, UR8, URZ, !UP0 ;  /* 0x0000003f08087287 */ /* 0x000fe4000c000000 */
[----:B------:R-:W-:Y:S02]  /*23c0*/  ULOP3.LUT UR13, UR13, 0x3fff, URZ, 0xc0, !UPT ;  /* 0x00003fff0d0d7892 */ /* 0x000fe4000f8ec03f */
[----:B------:R-:W-:-:S02]  /*23d0*/  ULOP3.LUT UR7, UR11, 0x10000, URZ, 0xfc, !UPT ;  /* 0x000100000b077892 */ /* 0x000fc4000f8efc3f */
[----:B------:R-:W-:Y:S02]  /*23e0*/  ULOP3.LUT UR13, UR13, 0x10000, URZ, 0xfc, !UPT ;  /* 0x000100000d0d7892 */ /* 0x000fe4000f8efc3f */
[----:B------:R-:W-:Y:S02]  /*23f0*/  UISETP.NE.U32.AND UP0, UPT, UR8, URZ, UPT ;  /* 0x0000003f0800728c */ /* 0x000fe4000bf05070 */
[----:B------:R-:W-:Y:S02]  /*2400*/  ULEA UR8, UR12, UR7, 0xb ;  /* 0x000000070c087291 */ /* 0x000fe4000f8e583f */
[----:B------:R-:W-:Y:S02]  /*2410*/  ULEA UR7, UR12, UR13, 0x9 ;  /* 0x0000000d0c077291 */ /* 0x000fe4000f8e483f */
[----:B------:R-:W-:Y:S01]  /*2420*/  UIADD3 UR13, UR8, 0x400, URZ ;  /* 0x00000400080d7890 */ /* 0x000fe2000fffe03f */
[----:B------:R-:W-:Y:S02]  /*2430*/  UMOV UR17, 0x40000040 ;  /* 0x4000004000117882 */ /* 0x000fe40000000000 */
[----:B------:R-:W-:Y:S01]  /*2440*/  UMOV UR16, UR8 ;  /* 0x0000000800107c82 */ /* 0x000fe20008000000 */
[----:B------:R-:W-:Y:S01]  /*2450*/  UMOV UR19, 0x40000040 ;  /* 0x4000004000137882 */ /* 0x000fe20000000000 */
[----:B------:R-:W-:Y:S01]  /*2460*/  UMOV UR18, UR7 ;  /* 0x0000000700127c82 */ /* 0x000fe20008000000 */
[----:B------:R-:W-:Y:S01]  /*2470*/  UIADD3 UR6, UR6, 0x4, URZ ;  /* 0x0000000406067890 */ /* 0x000fe2000fffe03f */
[----:B------:R-:W-:Y:S01]  /*2480*/  QGMMA.64x64x32.F32.E5M2.E5M2 R56, gdesc[UR16], R56, UP0 ;  /* 0x00e00000103879f3 */ /* 0x000fe2000bf03838 */
[----:B------:R-:W-:Y:S01]  /*2490*/  UMOV UR16, UR13 ;  /* 0x0000000d00107c82 */ /* 0x000fe20008000000 */
[----:B------:R-:W-:Y:S01]  /*24a0*/  UMOV UR17, 0x40000040 ;  /* 0x4000004000117882 */ /* 0x000fe20000000000 */
[----:B------:R-:W-:Y:S01]  /*24b0*/  UIADD3 UR13, UR8, 0x402, URZ ;  /* 0x00000402080d7890 */ /* 0x000fe2000fffe03f */
[----:B------:R-:W-:Y:S01]  /*24c0*/  QGMMA.64x64x32.F32.E5M2.E5M2 R24, gdesc[UR16], R24, UP0 ;  /* 0x00e00000101879f3 */ /* 0x000fe2000bf03818 */
[----:B------:R-:W-:-:S02]  /*24d0*/  UIADD3 UR16, UR8, 0x2, URZ ;  /* 0x0000000208107890 */ /* 0x000fc4000fffe03f */
[----:B------:R-:W-:Y:S01]  /*24e0*/  UIADD3 UR18, UR7, 0x2, URZ ;  /* 0x0000000207127890 */ /* 0x000fe2000fffe03f */
[----:B------:R-:W-:Y:S01]  /*24f0*/  UMOV UR17, 0x40000040 ;  /* 0x4000004000117882 */ /* 0x000fe20000000000 */
[----:B------:R-:W-:Y:S01]  /*2500*/  UMOV UR19, 0x40000040 ;  /* 0x4000004000137882 */ /* 0x000fe20000000000 */
[----:B------:R-:W-:-:S06]  /*2510*/  UISETP.NE.AND UP0, UPT, UR6, UR14, UPT ;  /* 0x0000000e0600728c */ /* 0x000fcc000bf05270 */
[----:B------:R-:W-:Y:S01]  /*2520*/  QGMMA.64x64x32.F32.E5M2.E5M2 R56, gdesc[UR16], R56 ;  /* 0x00e00000103879f3 */ /* 0x000fe20008703838 */
[----:B------:R-:W-:Y:S01]  /*2530*/  UMOV UR16, UR13 ;  /* 0x0000000d00107c82 */ /* 0x000fe20008000000 */
[----:B------:R-:W-:Y:S01]  /*2540*/  UMOV UR17, 0x40000040 ;  /* 0x4000004000117882 */ /* 0x000fe20000000000 */
[----:B------:R-:W-:Y:S01]  /*2550*/  UIADD3 UR13, UR8, 0x404, URZ ;  /* 0x00000404080d7890 */ /* 0x000fe2000fffe03f */
[----:B------:R-:W-:Y:S01]  /*2560*/  QGMMA.64x64x32.F32.E5M2.E5M2 R24, gdesc[UR16], R24 ;  /* 0x00e00000101879f3 */ /* 0x000fe20008703818 */
[----:B------:R-:W-:Y:S02]  /*2570*/  UIADD3 UR16, UR8, 0x4, URZ ;  /* 0x0000000408107890 */ /* 0x000fe4000fffe03f */
[----:B------:R-:W-:Y:S01]  /*2580*/  UIADD3 UR18, UR7, 0x4, URZ ;  /* 0x0000000407127890 */ /* 0x000fe2000fffe03f */
[----:B------:R-:W-:Y:S01]  /*2590*/  UMOV UR17, 0x40000040 ;  /* 0x4000004000117882 */ /* 0x000fe20000000000 */
[----:B------:R-:W-:-:S07]  /*25a0*/  UMOV UR19, 0x40000040 ;  /* 0x4000004000137882 */ /* 0x000fce0000000000 */
[----:B------:R-:W-:Y:S01]  /*25b0*/  QGMMA.64x64x32.F32.E5M2.E5M2 R56, gdesc[UR16], R56 ;  /* 0x00e00000103879f3 */ /* 0x000fe20008703838 */
[----:B------:R-:W-:Y:S01]  /*25c0*/  UMOV UR16, UR13 ;  /* 0x0000000d00107c82 */ /* 0x000fe20008000000 */
[----:B------:R-:W-:Y:S02]  /*25d0*/  UMOV UR17, 0x40000040 ;  /* 0x4000004000117882 */ /* 0x000fe40000000000 */
[----:B------:R-:W-:Y:S01]  /*25e0*/  QGMMA.64x64x32.F32.E5M2.E5M2 R24, gdesc[UR16], R24 ;  /* 0x00e00000101879f3 */ /* 0x000fe20008703818 */
[----:B------:R-:W-:Y:S02]  /*25f0*/  UIADD3 UR16, UR8, 0x6, URZ ;  /* 0x0000000608107890 */ /* 0x000fe4000fffe03f */
[----:B------:R-:W-:Y:S02]  /*2600*/  UIADD3 UR18, UR7, 0x6, URZ ;  /* 0x0000000607127890 */ /* 0x000fe4000fffe03f */
[----:B------:R-:W-:Y:S01]  /*2610*/  UIADD3 UR8, UR8, 0x406, URZ ;  /* 0x0000040608087890 */ /* 0x000fe2000fffe03f */
[----:B------:R-:W-:Y:S01]  /*2620*/  UMOV UR17, 0x40000040 ;  /* 0x4000004000117882 */ /* 0x000fe20000000000 */
[----:B------:R-:W-:Y:S01]  /*2630*/  UMOV UR19, 0x40000040 ;  /* 0x4000004000137882 */ /* 0x000fe20000000000 */
[----:B------:R-:W-:-:S06]  /*2640*/  USEL UR7, URZ, 0x1, UP0 ;  /* 0x000000013f077887 */ /* 0x000fcc0008000000 */
[----:B------:R-:W-:Y:S01]  /*2650*/  ISETP.NE.AND P0, PT, RZ, UR7, PT ;  /* 0x00000007ff007c0c */ /* 0x000fe2000bf05270 */
[----:B------:R-:W-:Y:S01]  /*2660*/  QGMMA.64x64x32.F32.E5M2.E5M2 R56, gdesc[UR16], R56 ;  /* 0x00e00000103879f3 */ /* 0x000fe20008703838 */
[----:B------:R-:W-:Y:S01]  /*2670*/  UMOV UR16, UR8 ;  /* 0x0000000800107c82 */ /* 0x000fe20008000000 */
[----:B------:R-:W-:Y:S02]  /*2680*/  UMOV UR17, 0x40000040 ;  /* 0x4000004000117882 */ /* 0x000fe40000000000 */
[----:B------:R-:W-:Y:S03]  /*2690*/  QGMMA.64x64x32.F32.E5M2.E5M2 R24, gdesc[UR16], R24, gsb0 ;  /* 0x00e00000101879f3 */ /* 0x000fe60008003818 */
[----:B------:R-:W-:-:S05]  /*26a0*/  WARPGROUP.DEPBAR.LE gsb0, 0x1 ;  /* 0x00008000000079c5 */ /* 0x000fca0000010100 */
[----:B------:R-:W-:Y:S05]  /*26b0*/  @!P0 BRA `(.L_x_28) ;  /* 0x0000000400088947 */ /* 0x000fea0003800000 */
[----:B------:R-:W-:Y:S02]  /*26c0*/  WARPGROUP.DEPBAR.LE gsb0, 0x0 ;  /* 0x00008000000079c5 */ /* 0x000fe40000010000 */
[----:B------:R-:W-:-:S01]  /*26d0*/  FADD R147, R56, R147 ;  /* 0x0000009338937221 */ /* 0x000fc20000000000 */
[----:B------:R-:W-:Y:S01]  /*26e0*/  FADD R142, R57, R142 ;  /* 0x0000008e398e7221 */ /* 0x000fe20000000000 */
        /* <DEDUP_REMOVED lines=62> */
[----:B------:R-:W-:-:S06]  /*2ad0*/  UMOV UR6, URZ ;  /* 0x0000003f00067c82 */ /* 0x000fcc0008000000 */
.L_x_28:
[----:B------:R-:W-:Y:S05]  /*2ae0*/  @!P1 BRA `(.L_x_29) ;  /* 0x0000000000049947 */ /* 0x000fea0003800000 */
[----:B------:R-:W-:Y:S01]  /*2af0*/  BPT.TRAP 0x1 ;  /* 0x000000040000795c */ /* 0x000fe20000300000 */
.L_x_29:
[----:B------:R-:W-:-:S13]  /*2b00*/  ISETP.NE.AND P0, PT, R5, RZ, PT ;  /* 0x000000ff0500720c */ /* 0x000fda0003f05270 */
[----:B01----:R-:W-:-:S05]  /*2b10*/  @P0 LEA R14, R13, UR10, 0x3 ;  /* 0x0000000a0d0e0c11 */ /* 0x003fca000f8e18ff */
[----:B------:R-:W-:-:S05]  /*2b20*/  @P0 VIADD R15, R14, 0x28 ;  /* 0x000000280e0f0836 */ /* 0x000fca0000000000 */
[----:B------:R-:W-:-:S04]  /*2b30*/  @P0 PRMT R15, R6, 0x654, R15 ;  /* 0x00000654060f0816 */ /* 0x000fc8000000000f */
[----:B------:R0:W-:Y:S01]  /*2b40*/  @P0 SYNCS.ARRIVE.TRANS64.RED.A1T0 RZ, [R15+URZ], RZ ;  /* 0x000000ff0fff09a7 */ /* 0x0001e2000810043f */
[----:B------:R-:W-:-:S13]  /*2b50*/  ISETP.GT.U32.AND P0, PT, R4, 0x1, PT ;  /* 0x000000010400780c */ /* 0x000fda0003f04070 */
[----:B0-----:R-:W-:Y:S05]  /*2b60*/  @P0 BRA `(.L_x_30) ;  /* 0x0000000000040947 */ /* 0x001fea0003800000 */
[----:B------:R-:W-:Y:S01]  /*2b70*/  BPT.TRAP 0x1 ;  /* 0x000000040000795c */ /* 0x000fe20000300000 */
.L_x_30:
[----:B------:R-:W-:Y:S01]  /*2b80*/  UIADD3 UR12, UR12, 0x1, URZ ;  /* 0x000000010c0c7890 */ /* 0x000fe2000fffe03f */
[C---:B------:R-:W-:Y:S01]  /*2b90*/  ISETP.GT.AND P1, PT, R12.reuse, 0x1, PT ;  /* 0x000000010c00780c */ /* 0x040fe20003f24270 */
[----:B------:R-:W-:Y:S02]  /*2ba0*/  VIADD R13, R13, 0x1 ;  /* 0x000000010d0d7836 */ /* 0x000fe40000000000 */
[----:B------:R-:W-:Y:S01]  /*2bb0*/  UISETP.NE.AND UP0, UPT, UR12, 0x5, UPT ;  /* 0x000000050c00788c */ /* 0x000fe2000bf05270 */
[----:B------:R-:W-:Y:S02]  /*2bc0*/  VIADD R12, R12, 0xffffffff ;  /* 0xffffffff0c0c7836 */ /* 0x000fe40000000000 */
[C---:B------:R-:W-:Y:S01]  /*2bd0*/  ISETP.NE.AND P0, PT, R13.reuse, 0x5, PT ;  /* 0x000000050d00780c */ /* 0x040fe20003f05270 */
[----:B------:R-:W-:Y:S02]  /*2be0*/  USEL UR8, URZ, 0x1, UP0 ;  /* 0x000000013f087887 */ /* 0x000fe40008000000 */
[----:B------:R-:W-:Y:S01]  /*2bf0*/  USEL UR12, UR12, URZ, UP0 ;  /* 0x0000003f0c0c7287 */ /* 0x000fe20008000000 */
[----:B------:R-:W-:-:S03]  /*2c00*/  SEL R13, R13, RZ, P0 ;  /* 0x000000ff0d0d7207 */ /* 0x000fc60000000000 */
[----:B------:R-:W-:Y:S01]  /*2c10*/  LOP3.LUT R16, R16, UR8, RZ, 0x3c, !PT ;  /* 0x0000000810107c12 */ /* 0x000fe2000f8e3cff */
[----:B------:R-:W-:Y:S01]  /*2c20*/  UMOV UR8, 0x1 ;  /* 0x0000000100087882 */ /* 0x000fe20000000000 */
[----:B------:R-:W-:Y:S06]  /*2c30*/  @P1 BRA `(.L_x_31) ;  /* 0xfffffff400941947 */ /* 0x000fec000383ffff */
.L_x_23:
[----:B------:R-:W-:Y:S01]  /*2c40*/  UISETP.NE.AND UP0, UPT, UR6, URZ, UPT ;  /* 0x0000003f0600728c */ /* 0x000fe2000bf05270 */
[----:B01----:R-:W0:Y:S03]  /*2c50*/  LDC R12, c[0x0][0x28c] ;  /* 0x0000a300ff0c7b82 */ /* 0x003e260000000800 */
[----:B------:R-:W-:-:S06]  /*2c60*/  USEL UR6, URZ, 0x1, !UP0 ;  /* 0x000000013f067887 */ /* 0x000fcc000c000000 */
[----:B------:R-:W-:Y:S02]  /*2c70*/  ISETP.NE.AND P0, PT, RZ, UR6, PT ;  /* 0x00000006ff007c0c */ /* 0x000fe4000bf05270 */
[----:B0-----:R-:W-:-:S11]  /*2c80*/  ISETP.GE.AND P1, PT, R12, 0x1, PT ;  /* 0x000000010c00780c */ /* 0x001fd60003f26270 */
[----:B------:R-:W-:Y:S05]  /*2c90*/  @!P0 BRA `(.L_x_32) ;  /* 0x0000000400048947 */ /* 0x000fea0003800000 */
[----:B------:R-:W-:Y:S02]  /*2ca0*/  WARPGROUP.DEPBAR.LE gsb0, 0x0 ;  /* 0x00008000000079c5 */ /* 0x000fe40000010000 */
[----:B------:R-:W-:Y:S01]  /*2cb0*/  FADD R147, R56, R147 ;  /* 0x0000009338937221 */ /* 0x000fe20000000000 */
        /* <DEDUP_REMOVED lines=62> */
[----:B------:R-:W-:-:S07]  /*30a0*/  FADD R20, R20, R55 ;  /* 0x0000003714147221 */ /* 0x000fce0000000000 */
.L_x_32:
[----:B------:R-:W-:Y:S02]  /*30b0*/  WARPGROUP.DEPBAR.LE gsb0, 0x0 ;  /* 0x00008000000079c5 */ /* 0x000fe40000010000 */
[----:B------:R-:W-:Y:S05]  /*30c0*/  @!P1 BRA `(.L_x_33) ;  /* 0x0000000000549947 */ /* 0x000fea0003800000 */
[----:B------:R-:W-:-:S13]  /*30d0*/  ISETP.NE.AND P0, PT, R144, 0x3, PT ;  /* 0x000000039000780c */ /* 0x000fda0003f05270 */
[----:B------:R-:W-:Y:S05]  /*30e0*/  @!P0 BRA `(.L_x_34) ;  /* 0x0000000000048947 */ /* 0x000fea0003800000 */
[----:B------:R-:W-:Y:S01]  /*30f0*/  BPT.TRAP 0x1 ;  /* 0x000000040000795c */ /* 0x000fe20000300000 */
.L_x_34:
[----:B------:R-:W-:Y:S01]  /*3100*/  ISETP.NE.AND P0, PT, R5, RZ, PT ;  /* 0x000000ff0500720c */ /* 0x000fe20003f05270 */
[----:B------:R-:W-:Y:S01]  /*3110*/  BSSY B0, `(.L_x_35) ;  /* 0x000000e000007945 */ /* 0x000fe20003800000 */
[----:B------:R-:W-:-:S11]  /*3120*/  ISETP.GT.U32.AND P1, PT, R4, 0x1, PT ;  /* 0x000000010400780c */ /* 0x000fd60003f24070 */
[----:B------:R-:W-:Y:S05]  /*3130*/  @!P0 BRA `(.L_x_36) ;  /* 0x00000000002c8947 */ /* 0x000fea0003800000 */
[----:B------:R-:W-:-:S04]  /*3140*/  UISETP.LT.AND UP0, UPT, UR9, 0x1, UPT ;  /* 0x000000010900788c */ /* 0x000fc8000bf01270 */
[----:B------:R-:W-:-:S04]  /*3150*/  USEL UR8, UR9, 0x1, UP0 ;  /* 0x0000000109087887 */ /* 0x000fc80008000000 */
[----:B------:R-:W-:-:S04]  /*3160*/  UIADD3 UR8, UR5, UR9, -UR8 ;  /* 0x0000000905087290 */ /* 0x000fc8000fffe808 */
[----:B------:R-:W-:-:S04]  /*3170*/  UIMAD.WIDE.U32 UR6, UR8, -0x33333333, URZ ;  /* 0xcccccccd080678a5 */ /* 0x000fc8000f8e003f */
[----:B------:R-:W-:-:S04]  /*3180*/  USHF.R.U32.HI UR6, URZ, 0x2, UR7 ;  /* 0x000000023f067899 */ /* 0x000fc80008011607 */
[----:B------:R-:W-:-:S04]  /*3190*/  UIMAD UR8, UR6, -0x5, UR8 ;  /* 0xfffffffb060878a4 */ /* 0x000fc8000f8e0208 */
[----:B------:R-:W-:-:S04]  /*31a0*/  ULEA UR8, UR8, UR10, 0x3 ;  /* 0x0000000a08087291 */ /* 0x000fc8000f8e183f */
[----:B------:R-:W-:-:S06]  /*31b0*/  UIADD3 UR8, UR8, 0x28, URZ ;  /* 0x0000002808087890 */ /* 0x000fcc000fffe03f */
[----:B------:R-:W-:-:S05]  /*31c0*/  IMAD.U32 R13, RZ, RZ, UR8 ;  /* 0x00000008ff0d7e24 */ /* 0x000fca000f8e00ff */
[----:B------:R-:W-:-:S04]  /*31d0*/  PRMT R12, R6, 0x654, R13 ;  /* 0x00000654060c7816 */ /* 0x000fc8000000000d */
[----:B------:R0:W-:Y:S03]  /*31e0*/  SYNCS.ARRIVE.TRANS64.RED.A1T0 RZ, [R12+URZ], RZ ;  /* 0x000000ff0cff79a7 */ /* 0x0001e6000810043f */
.L_x_36:
[----:B------:R-:W-:Y:S05]  /*31f0*/  BSYNC B0 ;  /* 0x0000000000007941 */ /* 0x000fea0003800000 */
.L_x_35:
[----:B------:R-:W-:Y:S05]  /*3200*/  @P1 BRA `(.L_x_33) ;  /* 0x0000000000041947 */ /* 0x000fea0003800000 */
[----:B------:R-:W-:Y:S01]  /*3210*/  BPT.TRAP 0x1 ;  /* 0x000000040000795c */ /* 0x000fe20000300000 */
.L_x_33:
[----:B------:R-:W1:Y:S01]  /*3220*/  LDC R16, c[0x0][0x288] ;  /* 0x0000a200ff107b82 */ /* 0x000e620000000800 */
[----:B------:R-:W-:Y:S01]  /*3230*/  IMAD.SHL.U32 R33, R11, 0x40, RZ ;  /* 0x000000400b217824 */ /* 0x000fe200078e00ff */
[--C-:B0-----:R-:W-:Y:S01]  /*3240*/  SHF.R.U32.HI R12, RZ, 0x2, R0.reuse ;  /* 0x00000002ff0c7819 */ /* 0x101fe20000011600 */
[----:B------:R-:W-:Y:S01]  /*3250*/  UIADD3 UR5, UR9, UR5, URZ ;  /* 0x0000000509057290 */ /* 0x000fe2000fffe03f */
[----:B------:R-:W-:Y:S01]  /*3260*/  LOP3.LUT R14, R0, 0x60, RZ, 0xc0, !PT ;  /* 0x00000060000e7812 */ /* 0x000fe200078ec0ff */
[----:B------:R-:W-:Y:S01]  /*3270*/  IMAD.SHL.U32 R34, R10, 0x100, RZ ;  /* 0x000001000a227824 */ /* 0x000fe200078e00ff */
[----:B------:R-:W-:Y:S01]  /*3280*/  SHF.R.U32.HI R15, RZ, 0x7, R0 ;  /* 0x00000007ff0f7819 */ /* 0x000fe20000011600 */
[----:B------:R-:W-:Y:S01]  /*3290*/  UISETP.GT.U32.AND UP0, UPT, UR5, 0x4, UPT ;  /* 0x000000040500788c */ /* 0x000fe2000bf04070 */
[----:B------:R-:W-:Y:S01]  /*32a0*/  LOP3.LUT R13, R12, 0x7, RZ, 0xc0, !PT ;  /* 0x000000070c0d7812 */ /* 0x000fe200078ec0ff */
[C---:B------:R-:W-:Y:S01]  /*32b0*/  IMAD.SHL.U32 R26, R0.reuse, 0x2, RZ ;  /* 0x00000002001a7824 */ /* 0x040fe200078e00ff */
[----:B------:R-:W-:Y:S01]  /*32c0*/  SHF.R.U32.HI R14, RZ, 0x1, R14 ;  /* 0x00000001ff0e7819 */ /* 0x000fe2000001160e */
[----:B------:R-:W-:Y:S01]  /*32d0*/  ULDC UR12, c[0x0][0x284] ;  /* 0x0000a100000c7ab9 */ /* 0x000fe20000000800 */
[----:B------:R-:W-:Y:S01]  /*32e0*/  LOP3.LUT R12, R15, 0x1, RZ, 0xc0, !PT ;  /* 0x000000010f0c7812 */ /* 0x000fe200078ec0ff */
[----:B------:R-:W-:Y:S01]  /*32f0*/  UISETP.LT.U32.AND UP0, UPT, UR9, 0x5, UP0 ;  /* 0x000000050900788c */ /* 0x000fe20008701070 */
[----:B------:R-:W-:Y:S01]  /*3300*/  IADD3 R17, RZ, -R14, -R13 ;  /* 0x8000000eff117210 */ /* 0x000fe20007ffe80d */
[----:B------:R-:W-:Y:S01]  /*3310*/  UISETP.GE.U32.AND UP1, UPT, UR9, 0x5, UPT ;  /* 0x000000050900788c */ /* 0x000fe2000bf26070 */
[----:B------:R-:W-:Y:S01]  /*3320*/  LOP3.LUT R15, R0, 0x3, RZ, 0xc0, !PT ;  /* 0x00000003000f7812 */ /* 0x000fe200078ec0ff */
[C---:B------:R-:W-:Y:S01]  /*3330*/  IMAD.SHL.U32 R24, R12.reuse, 0x40, RZ ;  /* 0x000000400c187824 */ /* 0x040fe200078e00ff */
[----:B------:R-:W-:Y:S01]  /*3340*/  SHF.R.S32.HI R29, RZ, 0x1f, R7 ;  /* 0x0000001fff1d7819 */ /* 0x000fe20000011407 */
[----:B------:R-:W-:Y:S01]  /*3350*/  UIMAD.WIDE.U32 UR6, UR5, -0x33333333, URZ ;  /* 0xcccccccd050678a5 */ /* 0x000fe2000f8e003f */
[C---:B------:R-:W-:Y:S01]  /*3360*/  LOP3.LUT R26, R33.reuse, 0x6, R26, 0xf8, !PT ;  /* 0x00000006211a7812 */ /* 0x040fe200078ef81a */
[----:B------:R-:W-:Y:S01]  /*3370*/  USEL UR8, URZ, 0x1, !UP0 ;  /* 0x000000013f087887 */ /* 0x000fe2000c000000 */
[----:B------:R-:W-:Y:S01]  /*3380*/  IMAD R17, R12, -0x40, R17 ;  /* 0xffffffc00c117824 */ /* 0x000fe200078e0211 */
[----:B------:R-:W-:Y:S01]  /*3390*/  ULDC.64 UR10, c[0x0][0x5d0] ;  /* 0x00017400000a7ab9 */ /* 0x000fe20000000a00 */
[----:B-1----:R-:W-:Y:S01]  /*33a0*/  ISETP.GE.AND P0, PT, R33, R16, PT ;  /* 0x000000102100720c */ /* 0x002fe20003f06270 */
[----:B------:R-:W-:Y:S01]  /*33b0*/  IMAD R12, R15, -0x2, R16 ;  /* 0xfffffffe0f0c7824 */ /* 0x000fe200078e0210 */
[----:B------:R-:W-:Y:S01]  /*33c0*/  SHF.R.S32.HI R27, RZ, 0x1f, R26 ;  /* 0x0000001fff1b7819 */ /* 0x000fe2000001141a */
[----:B------:R-:W-:Y:S01]  /*33d0*/  IMAD R16, R29, UR10, RZ ;  /* 0x0000000a1d107c24 */ /* 0x000fe2000f8e02ff */
[----:B------:R-:W-:Y:S01]  /*33e0*/  ISETP.GE.OR P0, PT, R34, UR12, P0 ;  /* 0x0000000c22007c0c */ /* 0x000fe20008706670 */
[----:B------:R-:W-:Y:S01]  /*33f0*/  USHF.R.U32.HI UR6, URZ, 0x2, UR7 ;  /* 0x000000023f067899 */ /* 0x000fe20008011607 */
[----:B------:R-:W-:Y:S01]  /*3400*/  LOP3.LUT R35, R24, 0x40, R13, 0xe2, !PT ;  /* 0x0000004018237812 */ /* 0x000fe200078ee20d */
[----:B------:R-:W-:Y:S01]  /*3410*/  ULOP3.LUT UR4, UR4, UR8, URZ, 0x3c, !UPT ;  /* 0x0000000804047292 */ /* 0x000fe2000f8e3c3f */
[----:B------:R-:W-:Y:S01]  /*3420*/  IMAD.WIDE R24, R10, 0x100, RZ ;  /* 0x000001000a187825 */ /* 0x000fe200078e02ff */
[----:B------:R-:W-:Y:S01]  /*3430*/  UIMAD UR5, UR6, -0x5, UR5 ;  /* 0xfffffffb060578a4 */ /* 0x000fe2000f8e0205 */
[----:B------:R-:W-:Y:S01]  /*3440*/  IADD3 R34, -R34, UR12, R17 ;  /* 0x0000000c22227c10 */ /* 0x000fe2000fffe111 */
[----:B------:R-:W-:Y:S01]  /*3450*/  @UP1 ULOP3.LUT UR4, UR4, 0x1, UR6, 0x78, !UPT ;  /* 0x0000000104041892 */ /* 0x000fe2000f8e7806 */
[C---:B------:R-:W-:Y:S01]  /*3460*/  IMAD R13, R7.reuse, UR11, R16 ;  /* 0x0000000b070d7c24 */ /* 0x040fe2000f8e0210 */
[----:B------:R-:W-:Y:S01]  /*3470*/  LOP3.LUT R35, R24, R35, R14, 0xfe, !PT ;  /* 0x0000002318237212 */ /* 0x000fe200078efe0e */
[----:B------:R-:W-:-:S04]  /*3480*/  IMAD.WIDE.U32 R10, R7, UR10, R26 ;  /* 0x0000000a070a7c25 */ /* 0x000fc8000f8e001a */
[----:B------:R-:W-:Y:S02]  /*3490*/  IMAD.IADD R11, R11, 0x1, R13 ;  /* 0x000000010b0b7824 */ /* 0x000fe400078e020d */
[----:B------:R-:W-:Y:S02]  /*34a0*/  IMAD.IADD R33, R12, 0x1, -R33 ;  /* 0x000000010c217824 */ /* 0x000fe400078e0a21 */
[----:B------:R-:W-:Y:S01]  /*34b0*/  IMAD.MOV.U32 R32, RZ, RZ, -0x1 ;  /* 0xffffffffff207424 */ /* 0x000fe200078e00ff */
[----:B------:R-:W-:Y:S06]  /*34c0*/  @P0 BRA `(.L_x_37) ;  /* 0x0000004800040947 */ /* 0x000fec0003800000 */
[----:B------:R-:W0:Y:S01]  /*34d0*/  LDC.64 R30, c[0x0][0x5c8] ;  /* 0x00017200ff1e7b82 */ /* 0x000e220000000a00 */
[----:B------:R-:W-:Y:S01]  /*34e0*/  ULDC.64 UR6, c[0x0][0x5c0] ;  /* 0x0001700000067ab9 */ /* 0x000fe20000000a00 */
[----:B------:R-:W-:Y:S01]  /*34f0*/  BSSY B0, `(.L_x_37) ;  /* 0x000047e000007945 */ /* 0x000fe20003800000 */
[-C--:B0-----:R-:W-:Y:S02]  /*3500*/  IMAD R12, R25, R30.reuse, RZ ;  /* 0x0000001e190c7224 */ /* 0x081fe400078e02ff */
[----:B------:R-:W-:-:S04]  /*3510*/  IMAD.WIDE.U32 R10, R35, R30, R10 ;  /* 0x0000001e230a7225 */ /* 0x000fc800078e000a */
[----:B------:R-:W-:Y:S01]  /*3520*/  IMAD R15, R35, R31, R12 ;  /* 0x0000001f230f7224 */ /* 0x000fe200078e020c */
[----:B------:R-:W-:Y:S01]  /*3530*/  IADD3 R16, P4, R10, UR6, RZ ;  /* 0x000000060a107c10 */ /* 0x000fe2000ff9e0ff */
[C---:B------:R-:W-:Y:S01]  /*3540*/  IMAD.SHL.U32 R13, R30.reuse, 0x80, RZ ;  /* 0x000000801e0d7824 */ /* 0x040fe200078e00ff */
[C---:B------:R-:W-:Y:S01]  /*3550*/  LEA R28, P2, R30.reuse, R10, 0x3 ;  /* 0x0000000a1e1c7211 */ /* 0x040fe200078418ff */
[----:B------:R-:W-:Y:S01]  /*3560*/  IMAD.IADD R36, R11, 0x1, R15 ;  /* 0x000000010b247824 */ /* 0x000fe200078e020f */
[----:B------:R-:W-:Y:S02]  /*3570*/  SHF.L.U64.HI R11, R30, 0x7, R31 ;  /* 0x000000071e0b7819 */ /* 0x000fe4000001021f */
[----:B------:R-:W-:Y:S02]  /*3580*/  IADD3 R12, P1, P0, R10, UR6, R13 ;  /* 0x000000060a0c7c10 */ /* 0x000fe4000f83e00d */
[----:B------:R-:W-:Y:S02]  /*3590*/  IADD3.X R17, R36, UR7, RZ, P4, !PT ;  /* 0x0000000724117c10 */ /* 0x000fe4000a7fe4ff */
[----:B---3-5:R-:W-:-:S02]  /*35a0*/  FSETP.NEU.AND P4, PT, R9, RZ, PT ;  /* 0x000000ff0900720b */ /* 0x028fc40003f8d000 */
[----:B------:R-:W-:Y:S02]  /*35b0*/  LEA.HI.X R30, R30, R36, R31, 0x3, P2 ;  /* 0x000000241e1e7211 */ /* 0x000fe400010f1c1f */
[C---:B------:R-:W-:Y:S02]  /*35c0*/  IADD3 R14, P2, R28.reuse, UR6, RZ ;  /* 0x000000061c0e7c10 */ /* 0x040fe4000ff5e0ff */
[----:B------:R-:W-:Y:S02]  /*35d0*/  IADD3 R10, P5, P6, R28, UR6, R13 ;  /* 0x000000061c0a7c10 */ /* 0x000fe4000febe00d */
[--C-:B------:R-:W-:Y:S02]  /*35e0*/  IADD3.X R13, R36, UR7, R11.reuse, P1, P0 ;  /* 0x00000007240d7c10 */ /* 0x100fe40008fe040b */
[C---:B------:R-:W-:Y:S02]  /*35f0*/  IADD3.X R15, R30.reuse, UR7, RZ, P2, !PT ;  /* 0x000000071e0f7c10 */ /* 0x040fe400097fe4ff */
[----:B------:R-:W-:Y:S01]  /*3600*/  IADD3.X R11, R30, UR7, R11, P5, P6 ;  /* 0x000000071e0b7c10 */ /* 0x000fe2000afec40b */
[----:B------:R-:W-:Y:S06]  /*3610*/  @!P4 BRA `(.L_x_38) ;  /* 0x00000034009cc947 */ /* 0x000fec0003800000 */
[----:B------:R-:W-:Y:S01]  /*3620*/  ULDC.64 UR6, c[0x0][0x5b8] ;  /* 0x00016e0000067ab9 */ /* 0x000fe20000000a00 */
[----:B------:R-:W-:Y:S01]  /*3630*/  ISETP.GE.AND P0, PT, R34, 0x1, PT ;  /* 0x000000012200780c */ /* 0x000fe20003f06270 */
[----:B------:R-:W-:Y:S01]  /*3640*/  IMAD R28, R29, UR6, RZ ;  /* 0x000000061d1c7c24 */ /* 0x000fe2000f8e02ff */
[----:B------:R-:W-:Y:S01]  /*3650*/  ULDC.64 UR10, c[0x0][0x5a8] ;  /* 0x00016a00000a7ab9 */ /* 0x000fe20000000a00 */
[----:B------:R-:W-:Y:S01]  /*3660*/  IMAD.WIDE.U32 R26, R7, UR6, R26 ;  /* 0x00000006071a7c25 */ /* 0x000fe2000f8e001a */
[----:B------:R-:W-:Y:S01]  /*3670*/  ISETP.LT.OR P4, PT, R33, 0x1, !P0 ;  /* 0x000000012100780c */ /* 0x000fe20004781670 */
[----:B------:R-:W-:Y:S02]  /*3680*/  BSSY B1, `(.L_x_39) ;  /* 0x000000c000017945 */ /* 0x000fe40003800000 */
[----:B------:R-:W-:Y:S01]  /*3690*/  IMAD R7, R7, UR7, R28 ;  /* 0x0000000707077c24 */ /* 0x000fe2000f8e021c */
[----:B------:R-:W-:Y:S02]  /*36a0*/  ULDC.64 UR6, c[0x0][0x5b0] ;  /* 0x00016c0000067ab9 */ /* 0x000fe40000000a00 */
[----:B------:R-:W-:-:S02]  /*36b0*/  IMAD R30, R25, UR6, RZ ;  /* 0x00000006191e7c24 */ /* 0x000fc4000f8e02ff */
[----:B------:R-:W-:Y:S02]  /*36c0*/  IMAD.IADD R27, R27, 0x1, R7 ;  /* 0x000000011b1b7824 */ /* 0x000fe400078e0207 */
[C---:B------:R-:W-:Y:S02]  /*36d0*/  IMAD R7, R35.reuse, UR7, R30 ;  /* 0x0000000723077c24 */ /* 0x040fe4000f8e021e */
[----:B------:R-:W-:-:S03]  /*36e0*/  IMAD.WIDE.U32 R28, R35, UR6, R26 ;  /* 0x00000006231c7c25 */ /* 0x000fc6000f8e001a */
[----:B------:R-:W-:-:S04]  /*36f0*/  IADD3 R28, P1, R28, UR10, RZ ;  /* 0x0000000a1c1c7c10 */ /* 0x000fc8000ff3e0ff */
[--C-:B------:R-:W-:Y:S02]  /*3700*/  IADD3.X R29, R29, UR11, R7.reuse, P1, !PT ;  /* 0x0000000b1d1d7c10 */ /* 0x100fe40008ffe407 */
[----:B------:R-:W-:Y:S01]  /*3710*/  PRMT R7, RZ, 0x7610, R7 ;  /* 0x00007610ff077816 */ /* 0x000fe20000000007 */
[----:B------:R-:W-:Y:S06]  /*3720*/  @P4 BRA `(.L_x_40) ;  /* 0x0000000000044947 */ /* 0x000fec0003800000 */
[----:B------:R0:W5:Y:S02]  /*3730*/  LDG.E.U8 R7, desc[UR20][R28.64] ;  /* 0x000000141c077981 */ /* 0x000164000c1e1100 */
.L_x_40:
[----:B------:R-:W-:Y:S05]  /*3740*/  BSYNC B1 ;  /* 0x0000000000017941 */ /* 0x000fea0003800000 */
.L_x_39:
[----:B-----5:R-:W-:Y:S01]  /*3750*/  LOP3.LUT R7, R7, 0xff, RZ, 0xc0, !PT ;  /* 0x000000ff07077812 */ /* 0x020fe200078ec0ff */
[----:B------:R-:W-:Y:S01]  /*3760*/  BSSY B1, `(.L_x_41) ;  /* 0x000000b000017945 */ /* 0x000fe20003800000 */
[----:B------:R-:W-:Y:S02]  /*3770*/  ISETP.LT.OR P2, PT, R33, 0x2, !P0 ;  /* 0x000000022100780c */ /* 0x000fe40004741670 */
[----:B------:R-:W-:-:S05]  /*3780*/  F2FP.F16.E5M2.UNPACK_B R7, R7 ;  /* 0x00000007ff07723e */ /* 0x000fca00020004ff */
[----:B------:R-:W-:Y:S01]  /*3790*/  HADD2.F32 R30, -RZ, R7.H0_H0 ;  /* 0x20000007ff1e7230 */ /* 0x000fe20000004100 */
[----:B------:R-:W-:-:S04]  /*37a0*/  PRMT R7, RZ, 0x7610, R7 ;  /* 0x00007610ff077816 */ /* 0x000fc80000000007 */
[----:B------:R-:W-:-:S04]  /*37b0*/  FMUL R30, R30, R9 ;  /* 0x000000091e1e7220 */ /* 0x000fc80000400000 */
[----:B--2---:R-:W-:-:S05]  /*37c0*/  FFMA R30, R147, R8, R30 ;  /* 0x00000008931e7223 */ /* 0x004fca000000001e */
[----:B------:R-:W-:-:S05]  /*37d0*/  F2FP.SATFINITE.E5M2.F32.PACK_AB_MERGE_C R31, RZ, R30, RZ ;  /* 0x0000001eff1f723e */ /* 0x000fca00048060ff */
[----:B------:R1:W-:Y:S01]  /*37e0*/  @!P4 STG.E.U8 desc[UR20][R16.64], R31 ;  /* 0x0000001f1000c986 */ /* 0x0003e2000c101114 */
[----:B------:R-:W-:Y:S05]  /*37f0*/  @P2 BRA `(.L_x_42) ;  /* 0x0000000000042947 */ /* 0x000fea0003800000 */
[----:B------:R2:W5:Y:S02]  /*3800*/  LDG.E.U8 R7, desc[UR20][R28.64+0x1] ;  /* 0x000001141c077981 */ /* 0x000564000c1e1100 */
.L_x_42:
[----:B------:R-:W-:Y:S05]  /*3810*/  BSYNC B1 ;  /* 0x0000000000017941 */ /* 0x000fea0003800000 */
.L_x_41:
[----:B-----5:R-:W-:Y:S01]  /*3820*/  LOP3.LUT R7, R7, 0xff, RZ, 0xc0, !PT ;  /* 0x000000ff07077812 */ /* 0x020fe200078ec0ff */
[----:B------:R-:W-:Y:S01]  /*3830*/  BSSY B1, `(.L_x_43) ;  /* 0x0000013000017945 */ /* 0x000fe20003800000 */
[----:B------:R-:W-:Y:S02]  /*3840*/  IADD3 R37, P1, R35, 0x8, RZ ;  /* 0x0000000823257810 */ /* 0x000fe40007f3e0ff */
[----:B------:R-:W-:-:S03]  /*3850*/  F2FP.F16.E5M2.UNPACK_B R7, R7 ;  /* 0x00000007ff07723e */ /* 0x000fc600020004ff */
[----:B-1----:R-:W-:Y:S01]  /*3860*/  IMAD.X R31, RZ, RZ, R25, P1 ;  /* 0x000000ffff1f7224 */ /* 0x002fe200008e0619 */
[----:B------:R-:W-:Y:S01]  /*3870*/  ISETP.GE.AND P1, PT, R34, 0x9, PT ;  /* 0x000000092200780c */ /* 0x000fe20003f26270 */
[----:B------:R-:W-:Y:S02]  /*3880*/  HADD2.F32 R30, -RZ, R7.H0_H0 ;  /* 0x20000007ff1e7230 */ /* 0x000fe40000004100 */
[----:B------:R-:W-:Y:S01]  /*3890*/  IMAD R36, R31, UR6, RZ ;  /* 0x000000061f247c24 */ /* 0x000fe2000f8e02ff */
[----:B------:R-:W-:Y:S02]  /*38a0*/  ISETP.LT.OR P5, PT, R33, 0x1, !P1 ;  /* 0x000000012100780c */ /* 0x000fe40004fa1670 */
[----:B------:R-:W-:Y:S01]  /*38b0*/  FMUL R7, R30, R9 ;  /* 0x000000091e077220 */ /* 0x000fe20000400000 */
[----:B------:R-:W-:-:S04]  /*38c0*/  IMAD.WIDE.U32 R30, R37, UR6, R26 ;  /* 0x00000006251e7c25 */ /* 0x000fc8000f8e001a */
[----:B------:R-:W-:Y:S01]  /*38d0*/  FFMA R7, R142, R8, R7 ;  /* 0x000000088e077223 */ /* 0x000fe20000000007 */
[----:B------:R-:W-:Y:S01]  /*38e0*/  IMAD R37, R37, UR7, R36 ;  /* 0x0000000725257c24 */ /* 0x000fe2000f8e0224 */
[----:B------:R-:W-:-:S03]  /*38f0*/  IADD3 R30, P4, R30, UR10, RZ ;  /* 0x0000000a1e1e7c10 */ /* 0x000fc6000ff9e0ff */
[----:B------:R-:W-:Y:S02]  /*3900*/  F2FP.SATFINITE.E5M2.F32.PACK_AB_MERGE_C R39, RZ, R7, RZ ;  /* 0x00000007ff27723e */ /* 0x000fe400048060ff */
[----:B------:R-:W-:Y:S02]  /*3910*/  IADD3.X R31, R31, UR11, R37, P4, !PT ;  /* 0x0000000b1f1f7c10 */ /* 0x000fe4000a7fe425 */
[----:B------:R-:W-:Y:S01]  /*3920*/  PRMT R7, RZ, 0x7610, R7 ;  /* 0x00007610ff077816 */ /* 0x000fe20000000007 */
[----:B------:R1:W-:Y:S01]  /*3930*/  @!P2 STG.E.U8 desc[UR20][R16.64+0x1], R39 ;  /* 0x000001271000a986 */ /* 0x0003e2000c101114 */
[----:B------:R-:W-:Y:S05]  /*3940*/  @P5 BRA `(.L_x_44) ;  /* 0x0000000000045947 */ /* 0x000fea0003800000 */
[----:B------:R3:W5:Y:S02]  /*3950*/  LDG.E.U8 R7, desc[UR20][R30.64] ;  /* 0x000000141e077981 */ /* 0x000764000c1e1100 */
.L_x_44:
[----:B------:R-:W-:Y:S05]  /*3960*/  BSYNC B1 ;  /* 0x0000000000017941 */ /* 0x000fea0003800000 */
.L_x_43:
[----:B-----5:R-:W-:Y:S01]  /*3970*/  LOP3.LUT R7, R7, 0xff, RZ, 0xc0, !PT ;  /* 0x000000ff07077812 */ /* 0x020fe200078ec0ff */
[----:B------:R-:W-:Y:S01]  /*3980*/  BSSY B1, `(.L_x_45) ;  /* 0x000000b000017945 */ /* 0x000fe20003800000 */
[----:B------:R-:W-:Y:S02]  /*3990*/  ISETP.LT.OR P2, PT, R33, 0x2, !P1 ;  /* 0x000000022100780c */ /* 0x000fe40004f41670 */
[----:B------:R-:W-:-:S05]  /*39a0*/  F2FP.F16.E5M2.UNPACK_B R7, R7 ;  /* 0x00000007ff07723e */ /* 0x000fca00020004ff */
[----:B------:R-:W-:Y:S01]  /*39b0*/  HADD2.F32 R36, -RZ, R7.H0_H0 ;  /* 0x20000007ff247230 */ /* 0x000fe20000004100 */
[----:B------:R-:W-:-:S04]  /*39c0*/  PRMT R7, RZ, 0x7610, R7 ;  /* 0x00007610ff077816 */ /* 0x000fc80000000007 */
[----:B------:R-:W-:-:S04]  /*39d0*/  FMUL R36, R36, R9 ;  /* 0x0000000924247220 */ /* 0x000fc80000400000 */
[----:B------:R-:W-:-:S05]  /*39e0*/  FFMA R36, R145, R8, R36 ;  /* 0x0000000891247223 */ /* 0x000fca0000000024 */
[----:B------:R-:W-:-:S05]  /*39f0*/  F2FP.SATFINITE.E5M2.F32.PACK_AB_MERGE_C R37, RZ, R36, RZ ;  /* 0x00000024ff25723e */ /* 0x000fca00048060ff */
[----:B------:R4:W-:Y:S01]  /*3a00*/  @!P5 STG.E.U8 desc[UR20][R14.64], R37 ;  /* 0x000000250e00d986 */ /* 0x0009e2000c101114 */
[----:B------:R-:W-:Y:S05]  /*3a10*/  @P2 BRA `(.L_x_46) ;  /* 0x0000000000042947 */ /* 0x000fea0003800000 */
[----:B------:R0:W5:Y:S02]  /*3a20*/  LDG.E.U8 R7, desc[UR20][R30.64+0x1] ;  /* 0x000001141e077981 */ /* 0x000164000c1e1100 */
.L_x_46:
[----:B------:R-:W-:Y:S05]  /*3a30*/  BSYNC B1 ;  /* 0x0000000000017941 */ /* 0x000fea0003800000 */
.L_x_45:
[----:B-----5:R-:W-:Y:S01]  /*3a40*/  LOP3.LUT R7, R7, 0xff, RZ, 0xc0, !PT ;  /* 0x000000ff07077812 */ /* 0x020fe200078ec0ff */
[----:B------:R-:W-:Y:S01]  /*3a50*/  BSSY B1, `(.L_x_47) ;  /* 0x000000b000017945 */ /* 0x000fe20003800000 */
[----:B------:R-:W-:Y:S02]  /*3a60*/  ISETP.LT.OR P4, PT, R33, 0x9, !P0 ;  /* 0x000000092100780c */ /* 0x000fe40004781670 */
[----:B------:R-:W-:-:S05]  /*3a70*/  F2FP.F16.E5M2.UNPACK_B R7, R7 ;  /* 0x00000007ff07723e */ /* 0x000fca00020004ff */
[----:B------:R-:W-:-:S05]  /*3a80*/  HADD2.F32 R36, -RZ, R7.H0_H0 ;  /* 0x20000007ff247230 */ /* 0x000fca0000004100 */
[----:B------:R-:W-:-:S04]  /*3a90*/  FMUL R7, R36, R9 ;  /* 0x0000000924077220 */ /* 0x000fc80000400000 */
[----:B------:R-:W-:-:S05]  /*3aa0*/  FFMA R7, R140, R8, R7 ;  /* 0x000000088c077223 */ /* 0x000fca0000000007 */
[----:B----4-:R-:W-:Y:S02]  /*3ab0*/  F2FP.SATFINITE.E5M2.F32.PACK_AB_MERGE_C R37, RZ, R7, RZ ;  /* 0x00000007ff25723e */ /* 0x010fe400048060ff */
[----:B------:R-:W-:-:S03]  /*3ac0*/  PRMT R7, RZ, 0x7610, R7 ;  /* 0x00007610ff077816 */ /* 0x000fc60000000007 */
[----:B------:R4:W-:Y:S01]  /*3ad0*/  @!P2 STG.E.U8 desc[UR20][R14.64+0x1], R37 ;  /* 0x000001250e00a986 */ /* 0x0009e2000c101114 */
[----:B------:R-:W-:Y:S05]  /*3ae0*/  @P4 BRA `(.L_x_48) ;  /* 0x0000000000044947 */ /* 0x000fea0003800000 */
[----:B------:R0:W5:Y:S02]  /*3af0*/  LDG.E.U8 R7, desc[UR20][R28.64+0x8] ;  /* 0x000008141c077981 */ /* 0x000164000c1e1100 */
.L_x_48:
[----:B------:R-:W-:Y:S05]  /*3b00*/  BSYNC B1 ;  /* 0x0000000000017941 */ /* 0x000fea0003800000 */
.L_x_47:
        /* <DEDUP_REMOVED lines=8> */
[----:B----4-:R-:W-:-:S05]  /*3b90*/  F2FP.SATFINITE.E5M2.F32.PACK_AB_MERGE_C R37, RZ, R36, RZ ;  /* 0x00000024ff25723e */ /* 0x010fca00048060ff */
[----:B------:R4:W-:Y:S01]  /*3ba0*/  @!P4 STG.E.U8 desc[UR20][R16.64+0x8], R37 ;  /* 0x000008251000c986 */ /* 0x0009e2000c101114 */
[----:B------:R-:W-:Y:S05]  /*3bb0*/  @P2 BRA `(.L_x_50) ;  /* 0x0000000000042947 */ /* 0x000fea0003800000 */
[----:B------:R0:W5:Y:S02]  /*3bc0*/  LDG.E.U8 R7, desc[UR20][R28.64+0x9] ;  /* 0x000009141c077981 */ /* 0x000164000c1e1100 */
.L_x_50:
[----:B------:R-:W-:Y:S05]  /*3bd0*/  BSYNC B1 ;  /* 0x0000000000017941 */ /* 0x000fea0003800000 */
.L_x_49:
        /* <DEDUP_REMOVED lines=12> */
.L_x_52:
[----:B------:R-:W-:Y:S05]  /*3ca0*/  BSYNC B1 ;  /* 0x0000000000017941 */ /* 0x000fea0003800000 */
.L_x_51:
        /* <DEDUP_REMOVED lines=12> */
.L_x_54:
[----:B------:R-:W-:Y:S05]  /*3d70*/  BSYNC B1 ;  /* 0x0000000000017941 */ /* 0x000fea0003800000 */
.L_x_53:
        /* <DEDUP_REMOVED lines=12> */
.L_x_56:
[----:B------:R-:W-:Y:S05]  /*3e40*/  BSYNC B1 ;  /* 0x0000000000017941 */ /* 0x000fea0003800000 */
.L_x_55:
        /* <DEDUP_REMOVED lines=12> */
.L_x_58:
[----:B------:R-:W-:Y:S05]  /*3f10*/  BSYNC B1 ;  /* 0x0000000000017941 */ /* 0x000fea0003800000 */
.L_x_57:
        /* <DEDUP_REMOVED lines=12> */
.L_x_60:
[----:B------:R-:W-:Y:S05]  /*3fe0*/  BSYNC B1 ;  /* 0x0000000000017941 */ /* 0x000fea0003800000 */
.L_x_59:
        /* <DEDUP_REMOVED lines=12> */
.L_x_62:
[----:B------:R-:W-:Y:S05]  /*40b0*/  BSYNC B1 ;  /* 0x0000000000017941 */ /* 0x000fea0003800000 */
.L_x_61:
        /* <DEDUP_REMOVED lines=12> */
.L_x_64:
[----:B------:R-:W-:Y:S05]  /*4180*/  BSYNC B1 ;  /* 0x0000000000017941 */ /* 0x000fea0003800000 */
.L_x_63:
        /* <DEDUP_REMOVED lines=12> */
.L_x_66:
[----:B------:R-:W-:Y:S05]  /*4250*/  BSYNC B1 ;  /* 0x0000000000017941 */ /* 0x000fea0003800000 */
.L_x_65:
        /* <DEDUP_REMOVED lines=12> */
.L_x_68:
[----:B------:R-:W-:Y:S05]  /*4320*/  BSYNC B1 ;  /* 0x0000000000017941 */ /* 0x000fea0003800000 */
.L_x_67:
        /* <DEDUP_REMOVED lines=12> */
.L_x_70:
[----:B------:R-:W-:Y:S05]  /*43f0*/  BSYNC B1 ;  /* 0x0000000000017941 */ /* 0x000fea0003800000 */
.L_x_69:
        /* <DEDUP_REMOVED lines=12> */
.L_x_72:
[----:B------:R-:W-:Y:S05]  /*44c0*/  BSYNC B1 ;  /* 0x0000000000017941 */ /* 0x000fea0003800000 */
.L_x_71:
        /* <DEDUP_REMOVED lines=12> */
.L_x_74:
[----:B------:R-:W-:Y:S05]  /*4590*/  BSYNC B1 ;  /* 0x0000000000017941 */ /* 0x000fea0003800000 */
.L_x_73:
        /* <DEDUP_REMOVED lines=12> */
.L_x_76:
[----:B------:R-:W-:Y:S05]  /*4660*/  BSYNC B1 ;  /* 0x0000000000017941 */ /* 0x000fea0003800000 */
.L_x_75:
        /* <DEDUP_REMOVED lines=12> */
.L_x_78:
[----:B------:R-:W-:Y:S05]  /*4730*/  BSYNC B1 ;  /* 0x0000000000017941 */ /* 0x000fea0003800000 */
.L_x_77:
        /* <DEDUP_REMOVED lines=12> */
.L_x_80:
[----:B------:R-:W-:Y:S05]  /*4800*/  BSYNC B1 ;  /* 0x0000000000017941 */ /* 0x000fea0003800000 */
.L_x_79:
        /* <DEDUP_REMOVED lines=12> */
.L_x_82:
[----:B------:R-:W-:Y:S05]  /*48d0*/  BSYNC B1 ;  /* 0x0000000000017941 */ /* 0x000fea0003800000 */
.L_x_81:
        /* <DEDUP_REMOVED lines=12> */
.L_x_84:
[----:B------:R-:W-:Y:S05]  /*49a0*/  BSYNC B1 ;  /* 0x0000000000017941 */ /* 0x000fea0003800000 */
.L_x_83:
        /* <DEDUP_REMOVED lines=12> */
.L_x_86:
[----:B------:R-:W-:Y:S05]  /*4a70*/  BSYNC B1 ;  /* 0x0000000000017941 */ /* 0x000fea0003800000 */
.L_x_85:
        /* <DEDUP_REMOVED lines=12> */
.L_x_88:
[----:B------:R-:W-:Y:S05]  /*4b40*/  BSYNC B1 ;  /* 0x0000000000017941 */ /* 0x000fea0003800000 */
.L_x_87:
        /* <DEDUP_REMOVED lines=12> */
.L_x_90:
[----:B------:R-:W-:Y:S05]  /*4c10*/  BSYNC B1 ;  /* 0x0000000000017941 */ /* 0x000fea0003800000 */
.L_x_89:
        /* <DEDUP_REMOVED lines=12> */
.L_x_92:
[----:B------:R-:W-:Y:S05]  /*4ce0*/  BSYNC B1 ;  /* 0x0000000000017941 */ /* 0x000fea0003800000 */
.L_x_91:
        /* <DEDUP_REMOVED lines=12> */
.L_x_94:
[----:B------:R-:W-:Y:S05]  /*4db0*/  BSYNC B1 ;  /* 0x0000000000017941 */ /* 0x000fea0003800000 */
.L_x_93:
        /* <DEDUP_REMOVED lines=12> */
.L_x_96:
[----:B------:R-:W-:Y:S05]  /*4e80*/  BSYNC B1 ;  /* 0x0000000000017941 */ /* 0x000fea0003800000 */
.L_x_95:
        /* <DEDUP_REMOVED lines=12> */
.L_x_98:
[----:B------:R-:W-:Y:S05]  /*4f50*/  BSYNC B1 ;  /* 0x0000000000017941 */ /* 0x000fea0003800000 */
.L_x_97:
[----:B-----5:R-:W-:Y:S01]  /*4f60*/  LOP3.LUT R7, R7, 0xff, RZ, 0xc0, !PT ;  /* 0x000000ff07077812 */ /* 0x020fe200078ec0ff */
[----:B------:R-:W-:Y:S01]  /*4f70*/  BSSY B1, `(.L_x_99) ;  /* 0x000000b000017945 */ /* 0x000fe20003800000 */
[----:B------:R-:W-:Y:S02]  /*4f80*/  ISETP.LT.OR P2, PT, R33, 0x39, !P1 ;  /* 0x000000392100780c */ /* 0x000fe40004f41670 */
[----:B------:R-:W-:-:S05]  /*4f90*/  F2FP.F16.E5M2.UNPACK_B R7, R7 ;  /* 0x00000007ff07723e */ /* 0x000fca00020004ff */
[----:B0-2---:R-:W-:-:S05]  /*4fa0*/  HADD2.F32 R28, -RZ, R7.H0_H0 ;  /* 0x20000007ff1c7230 */ /* 0x005fca0000004100 */
[----:B------:R-:W-:-:S04]  /*4fb0*/  FMUL R7, R28, R9 ;  /* 0x000000091c077220 */ /* 0x000fc80000400000 */
[----:B------:R-:W-:-:S05]  /*4fc0*/  FFMA R7, R114, R8, R7 ;  /* 0x0000000872077223 */ /* 0x000fca0000000007 */
[----:B------:R-:W-:Y:S02]  /*4fd0*/  F2FP.SATFINITE.E5M2.F32.PACK_AB_MERGE_C R29, RZ, R7, RZ ;  /* 0x00000007ff1d723e */ /* 0x000fe400048060ff */
[----:B------:R-:W-:-:S03]  /*4fe0*/  PRMT R7, RZ, 0x7610, R7 ;  /* 0x00007610ff077816 */ /* 0x000fc60000000007 */
[----:B------:R0:W-:Y:S01]  /*4ff0*/  @!P0 STG.E.U8 desc[UR20][R16.64+0x39], R29 ;  /* 0x0000391d10008986 */ /* 0x0001e2000c101114 */
[----:B------:R-:W-:Y:S05]  /*5000*/  @P2 BRA `(.L_x_100) ;  /* 0x0000000000042947 */ /* 0x000fea0003800000 */
[----:B------:R2:W5:Y:S02]  /*5010*/  LDG.E.U8 R7, desc[UR20][R30.64+0x38] ;  /* 0x000038141e077981 */ /* 0x000564000c1e1100 */
.L_x_100:
[----:B------:R-:W-:Y:S05]  /*5020*/  BSYNC B1 ;  /* 0x0000000000017941 */ /* 0x000fea0003800000 */
.L_x_99:
[----:B-----5:R-:W-:Y:S01]  /*5030*/  LOP3.LUT R7, R7, 0xff, RZ, 0xc0, !PT ;  /* 0x000000ff07077812 */ /* 0x020fe200078ec0ff */
[----:B------:R-:W-:Y:S01]  /*5040*/  BSSY B1, `(.L_x_101) ;  /* 0x000000b000017945 */ /* 0x000fe20003800000 */
[----:B------:R-:W-:Y:S02]  /*5050*/  ISETP.LT.OR P1, PT, R33, 0x3a, !P1 ;  /* 0x0000003a2100780c */ /* 0x000fe40004f21670 */
[----:B------:R-:W-:-:S05]  /*5060*/  F2FP.F16.E5M2.UNPACK_B R7, R7 ;  /* 0x00000007ff07723e */ /* 0x000fca00020004ff */
[----:B01--4-:R-:W-:Y:S01]  /*5070*/  HADD2.F32 R16, -RZ, R7.H0_H0 ;  /* 0x20000007ff107230 */ /* 0x013fe20000004100 */
[----:B------:R-:W-:-:S04]  /*5080*/  PRMT R7, RZ, 0x7610, R7 ;  /* 0x00007610ff077816 */ /* 0x000fc80000000007 */
[----:B------:R-:W-:-:S04]  /*5090*/  FMUL R16, R16, R9 ;  /* 0x0000000910107220 */ /* 0x000fc80000400000 */
[----:B------:R-:W-:-:S05]  /*50a0*/  FFMA R16, R117, R8, R16 ;  /* 0x0000000875107223 */ /* 0x000fca0000000010 */
[----:B------:R-:W-:-:S05]  /*50b0*/  F2FP.SATFINITE.E5M2.F32.PACK_AB_MERGE_C R17, RZ, R16, RZ ;  /* 0x00000010ff11723e */ /* 0x000fca00048060ff */
[----:B------:R0:W-:Y:S01]  /*50c0*/  @!P2 STG.E.U8 desc[UR20][R14.64+0x38], R17 ;  /* 0x000038110e00a986 */ /* 0x0001e2000c101114 */
[----:B------:R-:W-:Y:S05]  /*50d0*/  @P1 BRA `(.L_x_102) ;  /* 0x0000000000041947 */ /* 0x000fea0003800000 */
[----:B------:R1:W5:Y:S02]  /*50e0*/  LDG.E.U8 R7, desc[UR20][R30.64+0x39] ;  /* 0x000039141e077981 */ /* 0x000364000c1e1100 */
.L_x_102:
[----:B------:R-:W-:Y:S05]  /*50f0*/  BSYNC B1 ;  /* 0x0000000000017941 */ /* 0x000fea0003800000 */
.L_x_101:
[----:B-----5:R-:W-:Y:S01]  /*5100*/  LOP3.LUT R7, R7, 0xff, RZ, 0xc0, !PT ;  /* 0x000000ff07077812 */ /* 0x020fe200078ec0ff */
[----:B------:R-:W-:Y:S01]  /*5110*/  BSSY B1, `(.L_x_103) ;  /* 0x0000013000017945 */ /* 0x000fe20003800000 */
[----:B------:R-:W-:Y:S02]  /*5120*/  IADD3 R29, P0, R35, 0x80, RZ ;  /* 0x00000080231d7810 */ /* 0x000fe40007f1e0ff */
[----:B------:R-:W-:-:S03]  /*5130*/  F2FP.F16.E5M2.UNPACK_B R7, R7 ;  /* 0x00000007ff07723e */ /* 0x000fc600020004ff */
[----:B0-----:R-:W-:Y:S01]  /*5140*/  IMAD.X R17, RZ, RZ, R25, P0 ;  /* 0x000000ffff117224 */ /* 0x001fe200000e0619 */
        /* <DEDUP_REMOVED lines=9> */
[----:B-123--:R-:W-:Y:S02]  /*51e0*/  F2FP.SATFINITE.E5M2.F32.PACK_AB_MERGE_C R31, RZ, R7, RZ ;  /* 0x00000007ff1f723e */ /* 0x00efe400048060ff */
[----:B------:R-:W-:Y:S02]  /*51f0*/  IADD3.X R17, R17, UR11, R29, P2, !PT ;  /* 0x0000000b11117c10 */ /* 0x000fe400097fe41d */
[----:B------:R-:W-:Y:S01]  /*5200*/  PRMT R7, RZ, 0x7610, R7 ;  /* 0x00007610ff077816 */ /* 0x000fe20000000007 */
[----:B------:R0:W-:Y:S01]  /*5210*/  @!P1 STG.E.U8 desc[UR20][R14.64+0x39], R31 ;  /* 0x0000391f0e009986 */ /* 0x0001e2000c101114 */
[----:B------:R-:W-:Y:S05]  /*5220*/  @P4 BRA `(.L_x_104) ;  /* 0x0000000000044947 */ /* 0x000fea0003800000 */
[----:B------:R1:W5:Y:S02]  /*5230*/  LDG.E.U8 R7, desc[UR20][R16.64] ;  /* 0x0000001410077981 */ /* 0x000364000c1e1100 */
.L_x_104:
[----:B------:R-:W-:Y:S05]  /*5240*/  BSYNC B1 ;  /* 0x0000000000017941 */ /* 0x000fea0003800000 */
.L_x_103:
[----:B-----5:R-:W-:Y:S01]  /*5250*/  LOP3.LUT R7, R7, 0xff, RZ, 0xc0, !PT ;  /* 0x000000ff07077812 */ /* 0x020fe200078ec0ff */
[----:B------:R-:W-:Y:S01]  /*5260*/  BSSY B1, `(.L_x_105) ;  /* 0x000000b000017945 */ /* 0x000fe20003800000 */
[----:B------:R-:W-:Y:S02]  /*5270*/  ISETP.LT.OR P2, PT, R33, 0x2, !P0 ;  /* 0x000000022100780c */ /* 0x000fe40004741670 */
[----:B------:R-:W-:-:S05]  /*5280*/  F2FP.F16.E5M2.UNPACK_B R7, R7 ;  /* 0x00000007ff07723e */ /* 0x000fca00020004ff */
[----:B0-----:R-:W-:Y:S01]  /*5290*/  HADD2.F32 R14, -RZ, R7.H0_H0 ;  /* 0x20000007ff0e7230 */ /* 0x001fe20000004100 */
[----:B------:R-:W-:-:S04]  /*52a0*/  PRMT R7, RZ, 0x7610, R7 ;  /* 0x00007610ff077816 */ /* 0x000fc80000000007 */
[----:B------:R-:W-:-:S04]  /*52b0*/  FMUL R14, R14, R9 ;  /* 0x000000090e0e7220 */ /* 0x000fc80000400000 */
[----:B------:R-:W-:-:S05]  /*52c0*/  FFMA R14, R115, R8, R14 ;  /* 0x00000008730e7223 */ /* 0x000fca000000000e */
[----:B------:R-:W-:-:S05]  /*52d0*/  F2FP.SATFINITE.E5M2.F32.PACK_AB_MERGE_C R15, RZ, R14, RZ ;  /* 0x0000000eff0f723e */ /* 0x000fca00048060ff */
[----:B------:R0:W-:Y:S01]  /*52e0*/  @!P4 STG.E.U8 desc[UR20][R12.64], R15 ;  /* 0x0000000f0c00c986 */ /* 0x0001e2000c101114 */
[----:B------:R-:W-:Y:S05]  /*52f0*/  @P2 BRA `(.L_x_106) ;  /* 0x0000000000042947 */ /* 0x000fea0003800000 */
[----:B------:R2:W5:Y:S02]  /*5300*/  LDG.E.U8 R7, desc[UR20][R16.64+0x1] ;  /* 0x0000011410077981 */ /* 0x000564000c1e1100 */
.L_x_106:
[----:B------:R-:W-:Y:S05]  /*5310*/  BSYNC B1 ;  /* 0x0000000000017941 */ /* 0x000fea0003800000 */
.L_x_105:
[----:B-----5:R-:W-:Y:S01]  /*5320*/  LOP3.LUT R7, R7, 0xff, RZ, 0xc0, !PT ;  /* 0x000000ff07077812 */ /* 0x020fe200078ec0ff */
[----:B------:R-:W-:Y:S01]  /*5330*/  BSSY B1, `(.L_x_107) ;  /* 0x0000013000017945 */ /* 0x000fe20003800000 */
[----:B------:R-:W-:Y:S02]  /*5340*/  IADD3 R35, P1, R35, 0x88, RZ ;  /* 0x0000008823237810 */ /* 0x000fe40007f3e0ff */
[----:B------:R-:W-:-:S03]  /*5350*/  F2FP.F16.E5M2.UNPACK_B R7, R7 ;  /* 0x00000007ff07723e */ /* 0x000fc600020004ff */
[----:B------:R-:W-:Y:S01]  /*5360*/  IMAD.X R24, RZ, RZ, R25, P1 ;  /* 0x000000ffff187224 */ /* 0x000fe200008e0619 */
[----:B------:R-:W-:Y:S01]  /*5370*/  ISETP.GE.AND P1, PT, R34, 0x89, PT ;  /* 0x000000892200780c */ /* 0x000fe20003f26270 */
[----:B------:R-:W-:Y:S02]  /*5380*/  HADD2.F32 R14, -RZ, R7.H0_H0 ;  /* 0x20000007ff0e7230 */ /* 0x000fe40000004100 */
[----:B------:R-:W-:Y:S01]  /*5390*/  IMAD R24, R24, UR6, RZ ;  /* 0x0000000618187c24 */ /* 0x000fe2000f8e02ff */
[----:B------:R-:W-:Y:S01]  /*53a0*/  ISETP.LT.OR P5, PT, R33, 0x1, !P1 ;  /* 0x000000012100780c */ /* 0x000fe20004fa1670 */
[----:B------:R-:W-:-:S04]  /*53b0*/  IMAD.WIDE.U32 R26, R35, UR6, R26 ;  /* 0x00000006231a7c25 */ /* 0x000fc8000f8e001a */
[----:B------:R-:W-:Y:S01]  /*53c0*/  FMUL R7, R14, R9 ;  /* 0x000000090e077220 */ /* 0x000fe20000400000 */
[----:B------:R-:W-:-:S03]  /*53d0*/  IMAD R35, R35, UR7, R24 ;  /* 0x0000000723237c24 */ /* 0x000fc6000f8e0218 */
[----:B------:R-:W-:Y:S01]  /*53e0*/  FFMA R7, R110, R8, R7 ;  /* 0x000000086e077223 */ /* 0x000fe20000000007 */
[----:B------:R-:W-:-:S04]  /*53f0*/  IADD3 R14, P4, R26, UR10, RZ ;  /* 0x0000000a1a0e7c10 */ /* 0x000fc8000ff9e0ff */
[----:B------:R-:W-:Y:S02]  /*5400*/  F2FP.SATFINITE.E5M2.F32.PACK_AB_MERGE_C R25, RZ, R7, RZ ;  /* 0x00000007ff19723e */ /* 0x000fe400048060ff */
[----:B0-----:R-:W-:Y:S02]  /*5410*/  IADD3.X R15, R27, UR11, R35, P4, !PT ;  /* 0x0000000b1b0f7c10 */ /* 0x001fe4000a7fe423 */
[----:B------:R-:W-:Y:S01]  /*5420*/  PRMT R7, RZ, 0x7610, R7 ;  /* 0x00007610ff077816 */ /* 0x000fe20000000007 */
[----:B------:R0:W-:Y:S01]  /*5430*/  @!P2 STG.E.U8 desc[UR20][R12.64+0x1], R25 ;  /* 0x000001190c00a986 */ /* 0x0001e2000c101114 */
[----:B------:R-:W-:Y:S05]  /*5440*/  @P5 BRA `(.L_x_108) ;  /* 0x0000000000045947 */ /* 0x000fea0003800000 */
[----:B------:R3:W5:Y:S02]  /*5450*/  LDG.E.U8 R7, desc[UR20][R14.64] ;  /* 0x000000140e077981 */ /* 0x000764000c1e1100 */
.L_x_108:
[----:B------:R-:W-:Y:S05]  /*5460*/  BSYNC B1 ;  /* 0x0000000000017941 */ /* 0x000fea0003800000 */
.L_x_107:
        /* <DEDUP_REMOVED lines=8> */
[----:B0-----:R-:W-:-:S05]  /*54f0*/  F2FP.SATFINITE.E5M2.F32.PACK_AB_MERGE_C R25, RZ, R24, RZ ;  /* 0x00000018ff19723e */ /* 0x001fca00048060ff */
[----:B------:R0:W-:Y:S01]  /*5500*/  @!P5 STG.E.U8 desc[UR20][R10.64], R25 ;  /* 0x000000190a00d986 */ /* 0x0001e2000c101114 */
[----:B------:R-:W-:Y:S05]  /*5510*/  @P2 BRA `(.L_x_110) ;  /* 0x0000000000042947 */ /* 0x000fea0003800000 */
[----:B------:R4:W5:Y:S02]  /*5520*/  LDG.E.U8 R7, desc[UR20][R14.64+0x1] ;  /* 0x000001140e077981 */ /* 0x000964000c1e1100 */
.L_x_110:
[----:B------:R-:W-:Y:S05]  /*5530*/  BSYNC B1 ;  /* 0x0000000000017941 */ /* 0x000fea0003800000 */
.L_x_109:
[----:B-----5:R-:W-:Y:S01]  /*5540*/  LOP3.LUT R7, R7, 0xff, RZ, 0xc0, !PT ;  /* 0x000000ff07077812 */ /* 0x020fe200078ec0ff */
[----:B------:R-:W-:Y:S01]  /*5550*/  BSSY B1, `(.L_x_111) ;  /* 0x000000b000017945 */ /* 0x000fe20003800000 */
[----:B------:R-:W-:Y:S02]  /*5560*/  ISETP.LT.OR P4, PT, R33, 0x9, !P0 ;  /* 0x000000092100780c */ /* 0x000fe40004781670 */
[----:B------:R-:W-:-:S05]  /*5570*/  F2FP.F16.E5M2.UNPACK_B R7, R7 ;  /* 0x00000007ff07723e */ /* 0x000fca00020004ff */
[----:B------:R-:W-:-:S05]  /*5580*/  HADD2.F32 R24, -RZ, R7.H0_H0 ;  /* 0x20000007ff187230 */ /* 0x000fca0000004100 */
[----:B------:R-:W-:-:S04]  /*5590*/  FMUL R7, R24, R9 ;  /* 0x0000000918077220 */ /* 0x000fc80000400000 */
[----:B------:R-:W-:-:S05]  /*55a0*/  FFMA R7, R108, R8, R7 ;  /* 0x000000086c077223 */ /* 0x000fca0000000007 */
[----:B0-----:R-:W-:Y:S02]  /*55b0*/  F2FP.SATFINITE.E5M2.F32.PACK_AB_MERGE_C R25, RZ, R7, RZ ;  /* 0x00000007ff19723e */ /* 0x001fe400048060ff */
[----:B------:R-:W-:-:S03]  /*55c0*/  PRMT R7, RZ, 0x7610, R7 ;  /* 0x00007610ff077816 */ /* 0x000fc60000000007 */
[----:B------:R0:W-:Y:S01]  /*55d0*/  @!P2 STG.E.U8 desc[UR20][R10.64+0x1], R25 ;  /* 0x000001190a00a986 */ /* 0x0001e2000c101114 */
[----:B------:R-:W-:Y:S05]  /*55e0*/  @P4 BRA `(.L_x_112) ;  /* 0x0000000000044947 */ /* 0x000fea0003800000 */
[----:B------:R0:W5:Y:S02]  /*55f0*/  LDG.E.U8 R7, desc[UR20][R16.64+0x8] ;  /* 0x0000081410077981 */ /* 0x000164000c1e1100 */
.L_x_112:
[----:B------:R-:W-:Y:S05]  /*5600*/  BSYNC B1 ;  /* 0x0000000000017941 */ /* 0x000fea0003800000 */
.L_x_111:
        /* <DEDUP_REMOVED lines=12> */
.L_x_114:
[----:B------:R-:W-:Y:S05]  /*56d0*/  BSYNC B1 ;  /* 0x0000000000017941 */ /* 0x000fea0003800000 */
.L_x_113:
        /* <DEDUP_REMOVED lines=12> */
.L_x_116:
[----:B------:R-:W-:Y:S05]  /*57a0*/  BSYNC B1 ;  /* 0x0000000000017941 */ /* 0x000fea0003800000 */
.L_x_115:
        /* <DEDUP_REMOVED lines=12> */
.L_x_118:
[----:B------:R-:W-:Y:S05]  /*5870*/  BSYNC B1 ;  /* 0x0000000000017941 */ /* 0x000fea0003800000 */
.L_x_117:
        /* <DEDUP_REMOVED lines=12> */
.L_x_120:
[----:B------:R-:W-:Y:S05]  /*5940*/  BSYNC B1 ;  /* 0x0000000000017941 */ /* 0x000fea0003800000 */
.L_x_119:
        /* <DEDUP_REMOVED lines=12> */
.L_x_122:
[----:B------:R-:W-:Y:S05]  /*5a10*/  BSYNC B1 ;  /* 0x0000000000017941 */ /* 0x000fea0003800000 */
.L_x_121:
        /* <DEDUP_REMOVED lines=12> */
.L_x_124:
[----:B------:R-:W-:Y:S05]  /*5ae0*/  BSYNC B1 ;  /* 0x0000000000017941 */ /* 0x000fea0003800000 */
.L_x_123:
        /* <DEDUP_REMOVED lines=12> */
.L_x_126:
[----:B------:R-:W-:Y:S05]  /*5bb0*/  BSYNC B1 ;  /* 0x0000000000017941 */ /* 0x000fea0003800000 */
.L_x_125:
        /* <DEDUP_REMOVED lines=12> */
.L_x_128:
[----:B------:R-:W-:Y:S05]  /*5c80*/  BSYNC B1 ;  /* 0x0000000000017941 */ /* 0x000fea0003800000 */
.L_x_127:
        /* <DEDUP_REMOVED lines=12> */
.L_x_130:
[----:B------:R-:W-:Y:S05]  /*5d50*/  BSYNC B1 ;  /* 0x0000000000017941 */ /* 0x000fea0003800000 */
.L_x_129:
        /* <DEDUP_REMOVED lines=12> */
.L_x_132:
[----:B------:R-:W-:Y:S05]  /*5e20*/  BSYNC B1 ;  /* 0x0000000000017941 */ /* 0x000fea0003800000 */
.L_x_131:
        /* <DEDUP_REMOVED lines=12> */
.L_x_134:
[----:B------:R-:W-:Y:S05]  /*5ef0*/  BSYNC B1 ;  /* 0x0000000000017941 */ /* 0x000fea0003800000 */
.L_x_133:
        /* <DEDUP_REMOVED lines=12> */
.L_x_136:
[----:B------:R-:W-:Y:S05]  /*5fc0*/  BSYNC B1 ;  /* 0x0000000000017941 */ /* 0x000fea0003800000 */
.L_x_135:
        /* <DEDUP_REMOVED lines=12> */
.L_x_138:
[----:B------:R-:W-:Y:S05]  /*6090*/  BSYNC B1 ;  /* 0x0000000000017941 */ /* 0x000fea0003800000 */
.L_x_137:
        /* <DEDUP_REMOVED lines=12> */
.L_x_140:
[----:B------:R-:W-:Y:S05]  /*6160*/  BSYNC B1 ;  /* 0x0000000000017941 */ /* 0x000fea0003800000 */
.L_x_139:
        /* <DEDUP_REMOVED lines=12> */
.L_x_142:
[----:B------:R-:W-:Y:S05]  /*6230*/  BSYNC B1 ;  /* 0x0000000000017941 */ /* 0x000fea0003800000 */
.L_x_141:
        /* <DEDUP_REMOVED lines=12> */
.L_x_144:
[----:B------:R-:W-:Y:S05]  /*6300*/  BSYNC B1 ;  /* 0x0000000000017941 */ /* 0x000fea0003800000 */
.L_x_143:
        /* <DEDUP_REMOVED lines=12> */
.L_x_146:
[----:B------:R-:W-:Y:S05]  /*63d0*/  BSYNC B1 ;  /* 0x0000000000017941 */ /* 0x000fea0003800000 */
.L_x_145:
        /* <DEDUP_REMOVED lines=12> */
.L_x_148:
[----:B------:R-:W-:Y:S05]  /*64a0*/  BSYNC B1 ;  /* 0x0000000000017941 */ /* 0x000fea0003800000 */
.L_x_147:
        /* <DEDUP_REMOVED lines=12> */
.L_x_150:
[----:B------:R-:W-:Y:S05]  /*6570*/  BSYNC B1 ;  /* 0x0000000000017941 */ /* 0x000fea0003800000 */
.L_x_149:
        /* <DEDUP_REMOVED lines=12> */
.L_x_152:
[----:B------:R-:W-:Y:S05]  /*6640*/  BSYNC B1 ;  /* 0x0000000000017941 */ /* 0x000fea0003800000 */
.L_x_151:
        /* <DEDUP_REMOVED lines=12> */
.L_x_154:
[----:B------:R-:W-:Y:S05]  /*6710*/  BSYNC B1 ;  /* 0x0000000000017941 */ /* 0x000fea0003800000 */
.L_x_153:
        /* <DEDUP_REMOVED lines=12> */
.L_x_156:
[----:B------:R-:W-:Y:S05]  /*67e0*/  BSYNC B1 ;  /* 0x0000000000017941 */ /* 0x000fea0003800000 */
.L_x_155:
        /* <DEDUP_REMOVED lines=12> */
.L_x_158:
[----:B------:R-:W-:Y:S05]  /*68b0*/  BSYNC B1 ;  /* 0x0000000000017941 */ /* 0x000fea0003800000 */
.L_x_157:
        /* <DEDUP_REMOVED lines=12> */
.L_x_160:
[----:B------:R-:W-:Y:S05]  /*6980*/  BSYNC B1 ;  /* 0x0000000000017941 */ /* 0x000fea0003800000 */
.L_x_159:
        /* <DEDUP_REMOVED lines=12> */
.L_x_162:
[----:B------:R-:W-:Y:S05]  /*6a50*/  BSYNC B1 ;  /* 0x0000000000017941 */ /* 0x000fea0003800000 */
.L_x_161:
[----:B-----5:R-:W-:Y:S01]  /*6a60*/  LOP3.LUT R7, R7, 0xff, RZ, 0xc0, !PT ;  /* 0x000000ff07077812 */ /* 0x020fe200078ec0ff */
[----:B------:R-:W-:Y:S01]  /*6a70*/  BSSY B1, `(.L_x_163) ;  /* 0x000000b000017945 */ /* 0x000fe20003800000 */
[----:B------:R-:W-:Y:S02]  /*6a80*/  ISETP.LT.OR P2, PT, R33, 0x39, !P1 ;  /* 0x000000392100780c */ /* 0x000fe40004f41670 */
[----:B------:R-:W-:-:S05]  /*6a90*/  F2FP.F16.E5M2.UNPACK_B R7, R7 ;  /* 0x00000007ff07723e */ /* 0x000fca00020004ff */
[----:B012---:R-:W-:-:S05]  /*6aa0*/  HADD2.F32 R16, -RZ, R7.H0_H0 ;  /* 0x20000007ff107230 */ /* 0x007fca0000004100 */
[----:B------:R-:W-:-:S04]  /*6ab0*/  FMUL R7, R16, R9 ;  /* 0x0000000910077220 */ /* 0x000fc80000400000 */
[----:B------:R-:W-:-:S05]  /*6ac0*/  FFMA R7, R18, R8, R7 ;  /* 0x0000000812077223 */ /* 0x000fca0000000007 */
[----:B------:R-:W-:Y:S02]  /*6ad0*/  F2FP.SATFINITE.E5M2.F32.PACK_AB_MERGE_C R17, RZ, R7, RZ ;  /* 0x00000007ff11723e */ /* 0x000fe400048060ff */
[----:B------:R-:W-:-:S03]  /*6ae0*/  PRMT R7, RZ, 0x7610, R7 ;  /* 0x00007610ff077816 */ /* 0x000fc60000000007 */
[----:B------:R0:W-:Y:S01]  /*6af0*/  @!P0 STG.E.U8 desc[UR20][R12.64+0x39], R17 ;  /* 0x000039110c008986 */ /* 0x0001e2000c101114 */
[----:B------:R-:W-:Y:S05]  /*6b00*/  @P2 BRA `(.L_x_164) ;  /* 0x0000000000042947 */ /* 0x000fea0003800000 */
[----:B------:R1:W5:Y:S02]  /*6b10*/  LDG.E.U8 R7, desc[UR20][R14.64+0x38] ;  /* 0x000038140e077981 */ /* 0x000364000c1e1100 */
.L_x_164:
[----:B------:R-:W-:Y:S05]  /*6b20*/  BSYNC B1 ;  /* 0x0000000000017941 */ /* 0x000fea0003800000 */
.L_x_163:
        /* <DEDUP_REMOVED lines=12> */
.L_x_166:
[----:B------:R-:W-:Y:S05]  /*6bf0*/  BSYNC B1 ;  /* 0x0000000000017941 */ /* 0x000fea0003800000 */
.L_x_165:
[----:B------:R-:W-:Y:S05]  /*6c00*/  @P1 BRA `(.L_x_167) ;  /* 0x0000001000301947 */ /* 0x000fea0003800000 */
[----:B-----5:R-:W-:-:S04]  /*6c10*/  LOP3.LUT R7, R7, 0xff, RZ, 0xc0, !PT ;  /* 0x000000ff07077812 */ /* 0x020fc800078ec0ff */
[----:B------:R-:W-:-:S05]  /*6c20*/  F2FP.F16.E5M2.UNPACK_B R7, R7 ;  /* 0x00000007ff07723e */ /* 0x000fca00020004ff */
[----:B------:R-:W-:-:S05]  /*6c30*/  HADD2.F32 R12, -RZ, R7.H0_H0 ;  /* 0x20000007ff0c7230 */ /* 0x000fca0000004100 */
[----:B------:R-:W-:-:S04]  /*6c40*/  FMUL R7, R12, R9 ;  /* 0x000000090c077220 */ /* 0x000fc80000400000 */
[----:B------:R-:W-:-:S05]  /*6c50*/  FFMA R7, R20, R8, R7 ;  /* 0x0000000814077223 */ /* 0x000fca0000000007 */
[----:B------:R-:W-:-:S05]  /*6c60*/  F2FP.SATFINITE.E5M2.F32.PACK_AB_MERGE_C R7, RZ, R7, RZ ;  /* 0x00000007ff07723e */ /* 0x000fca00048060ff */
[----:B------:R0:W-:Y:S01]  /*6c70*/  STG.E.U8 desc[UR20][R10.64+0x39], R7 ;  /* 0x000039070a007986 */ /* 0x0001e2000c101114 */
[----:B------:R-:W-:Y:S05]  /*6c80*/  BRA `(.L_x_167) ;  /* 0x0000001000107947 */ /* 0x000fea0003800000 */
.L_x_38:
[C---:B------:R-:W-:Y:S01]  /*6c90*/  ISETP.GE.AND P0, PT, R34.reuse, 0x1, PT ;  /* 0x000000012200780c */ /* 0x040fe20003f06270 */
[-C--:B--2---:R-:W-:Y:S01]  /*6ca0*/  FMUL R147, R147, R8.reuse ;  /* 0x0000000893937220 */ /* 0x084fe20000400000 */
[----:B------:R-:W-:Y:S01]  /*6cb0*/  ISETP.GE.AND P2, PT, R34, 0x9, PT ;  /* 0x000000092200780c */ /* 0x000fe20003f46270 */
[-C--:B------:R-:W-:Y:S01]  /*6cc0*/  FMUL R142, R142, R8.reuse ;  /* 0x000000088e8e7220 */ /* 0x080fe20000400000 */
[----:B------:R-:W-:Y:S01]  /*6cd0*/  ISETP.LT.OR P1, PT, R33, 0x1, !P0 ;  /* 0x000000012100780c */ /* 0x000fe20004721670 */
[-C--:B------:R-:W-:Y:S01]  /*6ce0*/  FMUL R145, R145, R8.reuse ;  /* 0x0000000891917220 */ /* 0x080fe20000400000 */
[----:B------:R-:W-:Y:S01]  /*6cf0*/  F2FP.SATFINITE.E5M2.F32.PACK_AB_MERGE_C R147, RZ, R147, RZ ;  /* 0x00000093ff93723e */ /* 0x000fe200048060ff */
[-C--:B------:R-:W-:Y:S01]  /*6d00*/  FMUL R140, R140, R8.reuse ;  /* 0x000000088c8c7220 */ /* 0x080fe20000400000 */
[----:B------:R-:W-:Y:S01]  /*6d10*/  ISETP.LT.OR P4, PT, R33, 0x2, !P0 ;  /* 0x000000022100780c */ /* 0x000fe20004781670 */
[-C--:B------:R-:W-:Y:S01]  /*6d20*/  FMUL R143, R143, R8.reuse ;  /* 0x000000088f8f7220 */ /* 0x080fe20000400000 */
[C---:B------:R-:W-:Y:S01]  /*6d30*/  ISETP.LT.OR P5, PT, R33.reuse, 0x1, !P2 ;  /* 0x000000012100780c */ /* 0x040fe200057a1670 */
[-C--:B------:R-:W-:Y:S01]  /*6d40*/  FMUL R138, R138, R8.reuse ;  /* 0x000000088a8a7220 */ /* 0x080fe20000400000 */
[----:B------:R-:W-:Y:S01]  /*6d50*/  ISETP.LT.OR P6, PT, R33, 0x2, !P2 ;  /* 0x000000022100780c */ /* 0x000fe200057c1670 */
[----:B------:R-:W-:Y:S01]  /*6d60*/  FMUL R141, R141, R8 ;  /* 0x000000088d8d7220 */ /* 0x000fe20000400000 */
[----:B------:R-:W-:Y:S01]  /*6d70*/  F2FP.SATFINITE.E5M2.F32.PACK_AB_MERGE_C R7, RZ, R142, RZ ;  /* 0x0000008eff07723e */ /* 0x000fe200048060ff */
[-C--:B------:R-:W-:Y:S01]  /*6d80*/  FMUL R136, R136, R8.reuse ;  /* 0x0000000888887220 */ /* 0x080fe20000400000 */
[----:B------:R-:W-:Y:S01]  /*6d90*/  F2FP.SATFINITE.E5M2.F32.PACK_AB_MERGE_C R145, RZ, R145, RZ ;  /* 0x00000091ff91723e */ /* 0x000fe200048060ff */
[----:B------:R-:W-:Y:S01]  /*6da0*/  @!P1 STG.E.U8 desc[UR20][R16.64], R147 ;  /* 0x0000009310009986 */ /* 0x000fe2000c101114 */
[----:B------:R-:W-:Y:S01]  /*6db0*/  ISETP.LT.OR P1, PT, R33, 0x9, !P0 ;  /* 0x000000092100780c */ /* 0x000fe20004721670 */
[----:B------:R-:W-:Y:S01]  /*6dc0*/  FMUL R139, R139, R8 ;  /* 0x000000088b8b7220 */ /* 0x000fe20000400000 */
[----:B------:R-:W-:Y:S01]  /*6dd0*/  F2FP.SATFINITE.E5M2.F32.PACK_AB_MERGE_C R25, RZ, R140, RZ ;  /* 0x0000008cff19723e */ /* 0x000fe200048060ff */
[----:B------:R0:W-:Y:S01]  /*6de0*/  @!P4 STG.E.U8 desc[UR20][R16.64+0x1], R7 ;  /* 0x000001071000c986 */ /* 0x0001e2000c101114 */
[----:B------:R-:W-:Y:S01]  /*6df0*/  F2FP.SATFINITE.E5M2.F32.PACK_AB_MERGE_C R143, RZ, R143, RZ ;  /* 0x0000008fff8f723e */ /* 0x000fe200048060ff */
[-C--:B------:R-:W-:Y:S01]  /*6e00*/  FMUL R134, R134, R8.reuse ;  /* 0x0000000886867220 */ /* 0x080fe20000400000 */
[C---:B------:R-:W-:Y:S01]  /*6e10*/  ISETP.LT.OR P4, PT, R33.reuse, 0xa, !P0 ;  /* 0x0000000a2100780c */ /* 0x040fe20004781670 */
[----:B------:R-:W-:Y:S01]  /*6e20*/  @!P5 STG.E.U8 desc[UR20][R14.64], R145 ;  /* 0x000000910e00d986 */ /* 0x000fe2000c101114 */
[----:B------:R-:W-:Y:S01]  /*6e30*/  ISETP.LT.OR P5, PT, R33, 0x9, !P2 ;  /* 0x000000092100780c */ /* 0x000fe200057a1670 */
[-C--:B------:R-:W-:Y:S01]  /*6e40*/  FMUL R137, R137, R8.reuse ;  /* 0x0000000889897220 */ /* 0x080fe20000400000 */
[----:B------:R-:W-:Y:S01]  /*6e50*/  F2FP.SATFINITE.E5M2.F32.PACK_AB_MERGE_C R141, RZ, R141, RZ ;  /* 0x0000008dff8d723e */ /* 0x000fe200048060ff */
[----:B------:R1:W-:Y:S01]  /*6e60*/  @!P6 STG.E.U8 desc[UR20][R14.64+0x1], R25 ;  /* 0x000001190e00e986 */ /* 0x0003e2000c101114 */
[C---:B------:R-:W-:Y:S01]  /*6e70*/  ISETP.LT.OR P6, PT, R33.reuse, 0xa, !P2 ;  /* 0x0000000a2100780c */ /* 0x040fe200057c1670 */
[-C--:B------:R-:W-:Y:S01]  /*6e80*/  FMUL R132, R132, R8.reuse ;  /* 0x0000000884847220 */ /* 0x080fe20000400000 */
[----:B------:R-:W-:Y:S01]  /*6e90*/  F2FP.SATFINITE.E5M2.F32.PACK_AB_MERGE_C R139, RZ, R139, RZ ;  /* 0x0000008bff8b723e */ /* 0x000fe200048060ff */
[----:B------:R-:W-:Y:S01]  /*6ea0*/  @!P1 STG.E.U8 desc[UR20][R16.64+0x8], R143 ;  /* 0x0000088f10009986 */ /* 0x000fe2000c101114 */
[----:B------:R-:W-:Y:S01]  /*6eb0*/  ISETP.LT.OR P1, PT, R33, 0x11, !P0 ;  /* 0x000000112100780c */ /* 0x000fe20004721670 */
[----:B------:R-:W-:Y:S01]  /*6ec0*/  FMUL R135, R135, R8 ;  /* 0x0000000887877220 */ /* 0x000fe20000400000 */
[----:B0-----:R-:W-:Y:S01]  /*6ed0*/  F2FP.SATFINITE.E5M2.F32.PACK_AB_MERGE_C R7, RZ, R138, RZ ;  /* 0x0000008aff07723e */ /* 0x001fe200048060ff */
[-C--:B------:R-:W-:Y:S01]  /*6ee0*/  FMUL R130, R130, R8.reuse ;  /* 0x0000000882827220 */ /* 0x080fe20000400000 */
[----:B------:R-:W-:Y:S01]  /*6ef0*/  F2FP.SATFINITE.E5M2.F32.PACK_AB_MERGE_C R137, RZ, R137, RZ ;  /* 0x00000089ff89723e */ /* 0x000fe200048060ff */
[----:B------:R-:W-:Y:S01]  /*6f00*/  FMUL R133, R133, R8 ;  /* 0x0000000885857220 */ /* 0x000fe20000400000 */
[----:B------:R-:W-:Y:S01]  /*6f10*/  F2FP.SATFINITE.E5M2.F32.PACK_AB_MERGE_C R135, RZ, R135, RZ ;  /* 0x00000087ff87723e */ /* 0x000fe200048060ff */
[----:B------:R0:W-:Y:S01]  /*6f20*/  @!P4 STG.E.U8 desc[UR20][R16.64+0x9], R7 ;  /* 0x000009071000c986 */ /* 0x0001e2000c101114 */
[----:B-1----:R-:W-:Y:S01]  /*6f30*/  F2FP.SATFINITE.E5M2.F32.PACK_AB_MERGE_C R25, RZ, R136, RZ ;  /* 0x00000088ff19723e */ /* 0x002fe200048060ff */
        /* <DEDUP_REMOVED lines=15> */
[-C--:B------:R-:W-:Y:S01]  /*7030*/  FMUL R127, R127, R8.reuse ;  /* 0x000000087f7f7220 */ /* 0x080fe20000400000 */
[----:B------:R-:W-:Y:S01]  /*7040*/  FMUL R122, R122, R8 ;  /* 0x000000087a7a7220 */ /* 0x000fe20000400000 */
[----:B------:R-:W-:Y:S01]  /*7050*/  F2FP.SATFINITE.E5M2.F32.PACK_AB_MERGE_C R129, RZ, R129, RZ ;  /* 0x00000081ff81723e */ /* 0x000fe200048060ff */
[----:B------:R0:W-:Y:S01]  /*7060*/  @!P4 STG.E.U8 desc[UR20][R16.64+0x11], R7 ;  /* 0x000011071000c986 */ /* 0x0001e2000c101114 */
[----:B-1----:R-:W-:Y:S01]  /*7070*/  F2FP.SATFINITE.E5M2.F32.PACK_AB_MERGE_C R25, RZ, R132, RZ ;  /* 0x00000084ff19723e */ /* 0x002fe200048060ff */
[-C--:B------:R-:W-:Y:S01]  /*7080*/  FMUL R125, R125, R8.reuse ;  /* 0x000000087d7d7220 */ /* 0x080fe20000400000 */
[C---:B------:R-:W-:Y:S01]  /*7090*/  ISETP.LT.OR P4, PT, R33.reuse, 0x1a, !P0 ;  /* 0x0000001a2100780c */ /* 0x040fe20004781670 */
[----:B------:R-:W-:Y:S01]  /*70a0*/  @!P5 STG.E.U8 desc[UR20][R14.64+0x10], R137 ;  /* 0x000010890e00d986 */ /* 0x000fe2000c101114 */
[C---:B------:R-:W-:Y:S01]  /*70b0*/  ISETP.LT.OR P5, PT, R33.reuse, 0x19, !P2 ;  /* 0x000000192100780c */ /* 0x040fe200057a1670 */
[-C--:B------:R-:W-:Y:S01]  /*70c0*/  FMUL R120, R120, R8.reuse ;  /* 0x0000000878787220 */ /* 0x080fe20000400000 */
[----:B------:R-:W-:Y:S01]  /*70d0*/  F2FP.SATFINITE.E5M2.F32.PACK_AB_MERGE_C R127, RZ, R127, RZ ;  /* 0x0000007fff7f723e */ /* 0x000fe200048060ff */
[----:B------:R1:W-:Y:S01]  /*70e0*/  @!P6 STG.E.U8 desc[UR20][R14.64+0x11], R25 ;  /* 0x000011190e00e986 */ /* 0x0003e2000c101114 */
[----:B------:R-:W-:Y:S01]  /*70f0*/  ISETP.LT.OR P6, PT, R33, 0x1a, !P2 ;  /* 0x0000001a2100780c */ /* 0x000fe200057c1670 */
        /* <DEDUP_REMOVED lines=8> */
[-C--:B------:R-:W-:Y:S01]  /*7180*/  FMUL R116, R116, R8.reuse ;  /* 0x0000000874747220 */ /* 0x080fe20000400000 */
[----:B------:R-:W-:Y:S01]  /*7190*/  FMUL R114, R114, R8 ;  /* 0x0000000872727220 */ /* 0x000fe20000400000 */
[----:B-1----:R-:W-:Y:S01]  /*71a0*/  F2FP.SATFINITE.E5M2.F32.PACK_AB_MERGE_C R25, RZ, R128, RZ ;  /* 0x00000080ff19723e */ /* 0x002fe200048060ff */
[----:B------:R0:W-:Y:S01]  /*71b0*/  @!P4 STG.E.U8 desc[UR20][R16.64+0x19], R7 ;  /* 0x000019071000c986 */ /* 0x0001e2000c101114 */
[----:B------:R-:W-:Y:S01]  /*71c0*/  ISETP.LT.OR P4, PT, R33, 0x22, !P0 ;  /* 0x000000222100780c */ /* 0x000fe20004781670 */
[-C--:B------:R-:W-:Y:S01]  /*71d0*/  FMUL R119, R119, R8.reuse ;  /* 0x0000000877777220 */ /* 0x080fe20000400000 */
[----:B------:R-:W-:Y:S01]  /*71e0*/  F2FP.SATFINITE.E5M2.F32.PACK_AB_MERGE_C R121, RZ, R121, RZ ;  /* 0x00000079ff79723e */ /* 0x000fe200048060ff */
[----:B------:R-:W-:Y:S01]  /*71f0*/  @!P5 STG.E.U8 desc[UR20][R14.64+0x18], R133 ;  /* 0x000018850e00d986 */ /* 0x000fe2000c101114 */
[----:B------:R-:W-:Y:S01]  /*7200*/  ISETP.LT.OR P5, PT, R33, 0x21, !P2 ;  /* 0x000000212100780c */ /* 0x000fe200057a1670 */
[----:B------:R-:W-:Y:S01]  /*7210*/  FMUL R117, R117, R8 ;  /* 0x0000000875757220 */ /* 0x000fe20000400000 */
[----:B------:R-:W-:Y:S01]  /*7220*/  F2FP.SATFINITE.E5M2.F32.PACK_AB_MERGE_C R27, RZ, R114, RZ ;  /* 0x00000072ff1b723e */ /* 0x000fe200048060ff */
[----:B------:R1:W-:Y:S01]  /*7230*/  @!P6 STG.E.U8 desc[UR20][R14.64+0x19], R25 ;  /* 0x000019190e00e986 */ /* 0x0003e2000c101114 */
[----:B------:R-:W-:Y:S01]  /*7240*/  ISETP.LT.OR P6, PT, R33, 0x22, !P2 ;  /* 0x000000222100780c */ /* 0x000fe200057c1670 */
[-C--:B------:R-:W-:Y:S01]  /*7250*/  FMUL R112, R112, R8.reuse ;  /* 0x0000000870707220 */ /* 0x080fe20000400000 */
[-C--:B------:R-:W-:Y:S01]  /*7260*/  FMUL R115, R115, R8.reuse ;  /* 0x0000000873737220 */ /* 0x080fe20000400000 */
        /* <DEDUP_REMOVED lines=39> */
[-C--:B------:R-:W-:Y:S01]  /*74e0*/  FMUL R103, R103, R8.reuse ;  /* 0x0000000867677220 */ /* 0x080fe20000400000 */
[----:B------:R-:W-:Y:S01]  /*74f0*/  @!P1 STG.E.U8 desc[UR20][R16.64+0x30], R123 ;  /* 0x0000307b10009986 */ /* 0x000fe2000c101114 */
[----:B------:R-:W-:Y:S01]  /*7500*/  ISETP.LT.OR P1, PT, R33, 0x39, !P0 ;  /* 0x000000392100780c */ /* 0x000fe20004721670 */
[-C--:B------:R-:W-:Y:S01]  /*7510*/  FMUL R101, R101, R8.reuse ;  /* 0x0000000865657220 */ /* 0x080fe20000400000 */
[----:B------:R-:W-:Y:S01]  /*7520*/  ISETP.LT.OR P0, PT, R33, 0x3a, !P0 ;  /* 0x0000003a2100780c */ /* 0x000fe20004701670 */
[----:B------:R-:W-:Y:S01]  /*7530*/  FMUL R96, R96, R8 ;  /* 0x0000000860607220 */ /* 0x000fe20000400000 */
[----:B0-----:R-:W-:Y:S01]  /*7540*/  F2FP.SATFINITE.E5M2.F32.PACK_AB_MERGE_C R7, RZ, R118, RZ ;  /* 0x00000076ff07723e */ /* 0x001fe200048060ff */
[-C--:B------:R-:W-:Y:S01]  /*7550*/  FMUL R94, R94, R8.reuse ;  /* 0x000000085e5e7220 */ /* 0x080fe20000400000 */
[----:B------:R-:W-:Y:S01]  /*7560*/  F2FP.SATFINITE.E5M2.F32.PACK_AB_MERGE_C R105, RZ, R105, RZ ;  /* 0x00000069ff69723e */ /* 0x000fe200048060ff */
[----:B------:R-:W-:Y:S01]  /*7570*/  FMUL R97, R97, R8 ;  /* 0x0000000861617220 */ /* 0x000fe20000400000 */
[----:B-1----:R-:W-:Y:S01]  /*7580*/  F2FP.SATFINITE.E5M2.F32.PACK_AB_MERGE_C R25, RZ, R116, RZ ;  /* 0x00000074ff19723e */ /* 0x002fe200048060ff */
[----:B------:R0:W-:Y:S01]  /*7590*/  @!P4 STG.E.U8 desc[UR20][R16.64+0x31], R7 ;  /* 0x000031071000c986 */ /* 0x0001e2000c101114 */
[----:B------:R-:W-:Y:S01]  /*75a0*/  ISETP.LT.OR P4, PT, R33, 0x39, !P2 ;  /* 0x000000392100780c */ /* 0x000fe20005781670 */
[-C--:B------:R-:W-:Y:S01]  /*75b0*/  FMUL R99, R99, R8.reuse ;  /* 0x0000000863637220 */ /* 0x080fe20000400000 */
[----:B------:R-:W-:Y:S01]  /*75c0*/  ISETP.LT.OR P2, PT, R33, 0x3a, !P2 ;  /* 0x0000003a2100780c */ /* 0x000fe20005741670 */
[----:B------:R-:W-:Y:S01]  /*75d0*/  @!P5 STG.E.U8 desc[UR20][R14.64+0x30], R121 ;  /* 0x000030790e00d986 */ /* 0x000fe2000c101114 */
[----:B------:R-:W-:Y:S01]  /*75e0*/  F2FP.SATFINITE.E5M2.F32.PACK_AB_MERGE_C R103, RZ, R103, RZ ;  /* 0x00000067ff67723e */ /* 0x000fe200048060ff */
[-C--:B------:R-:W-:Y:S01]  /*75f0*/  FMUL R92, R92, R8.reuse ;  /* 0x000000085c5c7220 */ /* 0x080fe20000400000 */
[----:B------:R-:W-:Y:S01]  /*7600*/  F2FP.SATFINITE.E5M2.F32.PACK_AB_MERGE_C R101, RZ, R101, RZ ;  /* 0x00000065ff65723e */ /* 0x000fe200048060ff */
[----:B------:R-:W-:Y:S01]  /*7610*/  @!P6 STG.E.U8 desc[UR20][R14.64+0x31], R25 ;  /* 0x000031190e00e986 */ /* 0x000fe2000c101114 */
[----:B------:R-:W-:Y:S01]  /*7620*/  F2FP.SATFINITE.E5M2.F32.PACK_AB_MERGE_C R97, RZ, R97, RZ ;  /* 0x00000061ff61723e */ /* 0x000fe200048060ff */
[-C--:B------:R-:W-:Y:S01]  /*7630*/  FMUL R88, R88, R8.reuse ;  /* 0x0000000858587220 */ /* 0x080fe20000400000 */
[-C--:B------:R-:W-:Y:S01]  /*7640*/  FMUL R95, R95, R8.reuse ;  /* 0x000000085f5f7220 */ /* 0x080fe20000400000 */
[----:B------:R-:W-:Y:S01]  /*7650*/  @!P0 STG.E.U8 desc[UR20][R16.64+0x39], R27 ;  /* 0x0000391b10008986 */ /* 0x000fe2000c101114 */
[----:B------:R-:W-:Y:S01]  /*7660*/  ISETP.GE.AND P0, PT, R34, 0x81, PT ;  /* 0x000000812200780c */ /* 0x000fe20003f06270 */
[----:B------:R-:W-:Y:S01]  /*7670*/  FMUL R93, R93, R8 ;  /* 0x000000085d5d7220 */ /* 0x000fe20000400000 */
[----:B0-----:R-:W-:Y:S01]  /*7680*/  F2FP.SATFINITE.E5M2.F32.PACK_AB_MERGE_C R7, RZ, R112, RZ ;  /* 0x00000070ff07723e */ /* 0x001fe200048060ff */
[----:B------:R0:W-:Y:S01]  /*7690*/  @!P1 STG.E.U8 desc[UR20][R16.64+0x38], R119 ;  /* 0x0000387710009986 */ /* 0x0001e2000c101114 */
[C---:B------:R-:W-:Y:S01]  /*76a0*/  ISETP.LT.OR P6, PT, R33.reuse, 0x1, !P0 ;  /* 0x000000012100780c */ /* 0x040fe200047c1670 */
[-C--:B------:R-:W-:Y:S01]  /*76b0*/  FMUL R90, R90, R8.reuse ;  /* 0x000000085a5a7220 */ /* 0x080fe20000400000 */
[----:B------:R-:W-:Y:S01]  /*76c0*/  ISETP.LT.OR P5, PT, R33, 0x2, !P0 ;  /* 0x000000022100780c */ /* 0x000fe200047a1670 */
[----:B------:R-:W-:Y:S01]  /*76d0*/  @!P4 STG.E.U8 desc[UR20][R14.64+0x38], R117 ;  /* 0x000038750e00c986 */ /* 0x000fe2000c101114 */
[----:B------:R-:W-:Y:S01]  /*76e0*/  ISETP.GE.AND P1, PT, R34, 0x89, PT ;  /* 0x000000892200780c */ /* 0x000fe20003f26270 */
[-C--:B------:R-:W-:Y:S01]  /*76f0*/  FMUL R23, R23, R8.reuse ;  /* 0x0000000817177220 */ /* 0x080fe20000400000 */
[----:B------:R-:W-:Y:S01]  /*7700*/  F2FP.SATFINITE.E5M2.F32.PACK_AB_MERGE_C R99, RZ, R99, RZ ;  /* 0x00000063ff63723e */ /* 0x000fe200048060ff */
[----:B------:R1:W-:Y:S01]  /*7710*/  @!P2 STG.E.U8 desc[UR20][R14.64+0x39], R7 ;  /* 0x000039070e00a986 */ /* 0x0003e2000c101114 */
[----:B------:R-:W-:Y:S01]  /*7720*/  ISETP.LT.OR P4, PT, R33, 0x1, !P1 ;  /* 0x000000012100780c */ /* 0x000fe20004f81670 */
[-C--:B------:R-:W-:Y:S01]  /*7730*/  FMUL R91, R91, R8.reuse ;  /* 0x000000085b5b7220 */ /* 0x080fe20000400000 */
[----:B------:R-:W-:Y:S01]  /*7740*/  ISETP.LT.OR P2, PT, R33, 0xa, !P0 ;  /* 0x0000000a2100780c */ /* 0x000fe20004741670 */
[----:B------:R-:W-:Y:S01]  /*7750*/  FMUL R89, R89, R8 ;  /* 0x0000000859597220 */ /* 0x000fe20000400000 */
[----:B0-----:R-:W-:Y:S01]  /*7760*/  F2FP.SATFINITE.E5M2.F32.PACK_AB_MERGE_C R17, RZ, R110, RZ ;  /* 0x0000006eff11723e */ /* 0x001fe200048060ff */
[----:B------:R-:W-:Y:S01]  /*7770*/  @!P6 STG.E.U8 desc[UR20][R12.64], R115 ;  /* 0x000000730c00e986 */ /* 0x000fe2000c101114 */
[C---:B------:R-:W-:Y:S01]  /*7780*/  ISETP.LT.OR P6, PT, R33.reuse, 0x2, !P1 ;  /* 0x000000022100780c */ /* 0x040fe20004fc1670 */
[-C--:B------:R-:W-:Y:S01]  /*7790*/  FMUL R22, R22, R8.reuse ;  /* 0x0000000816167220 */ /* 0x080fe20000400000 */
[----:B------:R-:W-:Y:S01]  /*77a0*/  F2FP.SATFINITE.E5M2.F32.PACK_AB_MERGE_C R95, RZ, R95, RZ ;  /* 0x0000005fff5f723e */ /* 0x000fe200048060ff */
[----:B------:R-:W-:Y:S01]  /*77b0*/  @!P5 STG.E.U8 desc[UR20][R12.64+0x1], R17 ;  /* 0x000001110c00d986 */ /* 0x000fe2000c101114 */
[----:B------:R-:W-:Y:S01]  /*77c0*/  ISETP.LT.OR P5, PT, R33, 0x9, !P0 ;  /* 0x000000092100780c */ /* 0x000fe200047a1670 */
[----:B------:R-:W-:Y:S01]  /*77d0*/  FMUL R19, R19, R8 ;  /* 0x0000000813137220 */ /* 0x000fe20000400000 */
[----:B-1----:R-:W-:Y:S01]  /*77e0*/  F2FP.SATFINITE.E5M2.F32.PACK_AB_MERGE_C R7, RZ, R108, RZ ;  /* 0x0000006cff07723e */ /* 0x002fe200048060ff */
[----:B------:R-:W-:Y:S01]  /*77f0*/  @!P4 STG.E.U8 desc[UR20][R10.64], R113 ;  /* 0x000000710a00c986 */ /* 0x000fe2000c101114 */
[----:B------:R-:W-:Y:S01]  /*7800*/  F2FP.SATFINITE.E5M2.F32.PACK_AB_MERGE_C R15, RZ, R106, RZ ;  /* 0x0000006aff0f723e */ /* 0x000fe200048060ff */
[-C--:B------:R-:W-:Y:S01]  /*7810*/  FMUL R18, R18, R8.reuse ;  /* 0x0000000812127220 */ /* 0x080fe20000400000 */
[----:B------:R-:W-:Y:S01]  /*7820*/  ISETP.LT.OR P4, PT, R33, 0x9, !P1 ;  /* 0x000000092100780c */ /* 0x000fe20004f81670 */
[-C--:B------:R-:W-:Y:S01]  /*7830*/  FMUL R21, R21, R8.reuse ;  /* 0x0000000815157220 */ /* 0x080fe20000400000 */
[----:B------:R-:W-:Y:S01]  /*7840*/  F2FP.SATFINITE.E5M2.F32.PACK_AB_MERGE_C R93, RZ, R93, RZ ;  /* 0x0000005dff5d723e */ /* 0x000fe200048060ff */
[----:B------:R0:W-:Y:S01]  /*7850*/  @!P6 STG.E.U8 desc[UR20][R10.64+0x1], R7 ;  /* 0x000001070a00e986 */ /* 0x0001e2000c101114 */
[C---:B------:R-:W-:Y:S01]  /*7860*/  ISETP.LT.OR P6, PT, R33.reuse, 0xa, !P1 ;  /* 0x0000000a2100780c */ /* 0x040fe20004fc1670 */
[----:B------:R-:W-:Y:S01]  /*7870*/  FMUL R20, R20, R8 ;  /* 0x0000000814147220 */ /* 0x000fe20000400000 */
[----:B------:R-:W-:Y:S01]  /*7880*/  F2FP.SATFINITE.E5M2.F32.PACK_AB_MERGE_C R23, RZ, R23, RZ ;  /* 0x00000017ff17723e */ /* 0x000fe200048060ff */
[----:B------:R1:W-:Y:S01]  /*7890*/  @!P2 STG.E.U8 desc[UR20][R12.64+0x9], R15 ;  /* 0x0000090f0c00a986 */ /* 0x0003e2000c101114 */
[----:B------:R-:W-:-:S02]  /*78a0*/  ISETP.LT.OR P2, PT, R33, 0x12, !P0 ;  /* 0x000000122100780c */ /* 0x000fc40004741670 */
[----:B------:R-:W-:Y:S01]  /*78b0*/  F2FP.SATFINITE.E5M2.F32.PACK_AB_MERGE_C R91, RZ, R91, RZ ;  /* 0x0000005bff5b723e */ /* 0x000fe200048060ff */
[----:B------:R-:W-:Y:S01]  /*78c0*/  @!P5 STG.E.U8 desc[UR20][R12.64+0x8], R109 ;  /* 0x0000086d0c00d986 */ /* 0x000fe2000c101114 */
[C---:B------:R-:W-:Y:S02]  /*78d0*/  ISETP.LT.OR P5, PT, R33.reuse, 0x11, !P0 ;  /* 0x000000112100780c */ /* 0x040fe400047a1670 */
[----:B------:R-:W-:Y:S01]  /*78e0*/  F2FP.SATFINITE.E5M2.F32.PACK_AB_MERGE_C R89, RZ, R89, RZ ;  /* 0x00000059ff59723e */ /* 0x000fe200048060ff */
[----:B------:R-:W-:Y:S01]  /*78f0*/  @!P4 STG.E.U8 desc[UR20][R10.64+0x8], R111 ;  /* 0x0000086f0a00c986 */ /* 0x000fe2000c101114 */
[----:B0-----:R-:W-:Y:S02]  /*7900*/  F2FP.SATFINITE.E5M2.F32.PACK_AB_MERGE_C R7, RZ, R104, RZ ;  /* 0x00000068ff07723e */ /* 0x001fe400048060ff */
[C---:B------:R-:W-:Y:S02]  /*7910*/  ISETP.LT.OR P4, PT, R33.reuse, 0x11, !P1 ;  /* 0x000000112100780c */ /* 0x040fe40004f81670 */
[----:B-1----:R-:W-:Y:S01]  /*7920*/  F2FP.SATFINITE.E5M2.F32.PACK_AB_MERGE_C R15, RZ, R100, RZ ;  /* 0x00000064ff0f723e */ /* 0x002fe200048060ff */
[----:B------:R0:W-:Y:S01]  /*7930*/  @!P6 STG.E.U8 desc[UR20][R10.64+0x9], R7 ;  /* 0x000009070a00e986 */ /* 0x0001e2000c101114 */
[----:B------:R-:W-:-:S02]  /*7940*/  ISETP.LT.OR P6, PT, R33, 0x12, !P1 ;  /* 0x000000122100780c */ /* 0x000fc40004fc1670 */
[----:B------:R-:W-:Y:S01]  /*7950*/  F2FP.SATFINITE.E5M2.F32.PACK_AB_MERGE_C R19, RZ, R19, RZ ;  /* 0x00000013ff13723e */ /* 0x000fe200048060ff */
[----:B------:R1:W-:Y:S01]  /*7960*/  @!P2 STG.E.U8 desc[UR20][R12.64+0x11], R15 ;  /* 0x0000110f0c00a986 */ /* 0x0003e2000c101114 */
[C---:B------:R-:W-:Y:S02]  /*7970*/  ISETP.LT.OR P2, PT, R33.reuse, 0x1a, !P0 ;  /* 0x0000001a2100780c */ /* 0x040fe40004741670 */
[----:B------:R-:W-:Y:S01]  /*7980*/  F2FP.SATFINITE.E5M2.F32.PACK_AB_MERGE_C R21, RZ, R21, RZ ;  /* 0x00000015ff15723e */ /* 0x000fe200048060ff */
[----:B------:R-:W-:Y:S01]  /*7990*/  @!P5 STG.E.U8 desc[UR20][R12.64+0x10], R107 ;  /* 0x0000106b0c00d986 */ /* 0x000fe2000c101114 */
[----:B------:R-:W-:Y:S02]  /*79a0*/  ISETP.LT.OR P5, PT, R33, 0x19, !P0 ;  /* 0x000000192100780c */ /* 0x000fe400047a1670 */
[----:B------:R-:W-:Y:S01]  /*79b0*/  F2FP.SATFINITE.E5M2.F32.PACK_AB_MERGE_C R17, RZ, R20, RZ ;  /* 0x00000014ff11723e */ /* 0x000fe200048060ff */
[----:B------:R-:W-:Y:S01]  /*79c0*/  @!P4 STG.E.U8 desc[UR20][R10.64+0x10], R105 ;  /* 0x000010690a00c986 */ /* 0x000fe2000c101114 */
[----:B0-----:R-:W-:-:S02]  /*79d0*/  F2FP.SATFINITE.E5M2.F32.PACK_AB_MERGE_C R7, RZ, R102, RZ ;  /* 0x00000066ff07723e */ /* 0x001fc400048060ff */
[C---:B------:R-:W-:Y:S02]  /*79e0*/  ISETP.LT.OR P4, PT, R33.reuse, 0x19, !P1 ;  /* 0x000000192100780c */ /* 0x040fe40004f81670 */
[----:B-1----:R-:W-:Y:S01]  /*79f0*/  F2FP.SATFINITE.E5M2.F32.PACK_AB_MERGE_C R15, RZ, R98, RZ ;  /* 0x00000062ff0f723e */ /* 0x002fe200048060ff */
[----:B------:R0:W-:Y:S01]  /*7a00*/  @!P6 STG.E.U8 desc[UR20][R10.64+0x11], R7 ;  /* 0x000011070a00e986 */ /* 0x0001e2000c101114 */
[----:B------:R-:W-:-:S03]  /*7a10*/  ISETP.LT.OR P6, PT, R33, 0x1a, !P1 ;  /* 0x0000001a2100780c */ /* 0x000fc60004fc1670 */
[----:B------:R1:W-:Y:S01]  /*7a20*/  @!P2 STG.E.U8 desc[UR20][R12.64+0x19], R15 ;  /* 0x0000190f0c00a986 */ /* 0x0003e2000c101114 */
[----:B------:R-:W-:-:S03]  /*7a30*/  ISETP.LT.OR P2, PT, R33, 0x22, !P0 ;  /* 0x000000222100780c */ /* 0x000fc60004741670 */
[----:B------:R-:W-:Y:S01]  /*7a40*/  @!P5 STG.E.U8 desc[UR20][R12.64+0x18], R103 ;  /* 0x000018670c00d986 */ /* 0x000fe2000c101114 */
[C---:B------:R-:W-:Y:S02]  /*7a50*/  ISETP.LT.OR P5, PT, R33.reuse, 0x21, !P0 ;  /* 0x000000212100780c */ /* 0x040fe400047a1670 */
[----:B0-----:R-:W-:Y:S01]  /*7a60*/  F2FP.SATFINITE.E5M2.F32.PACK_AB_MERGE_C R7, RZ, R96, RZ ;  /* 0x00000060ff07723e */ /* 0x001fe200048060ff */
[----:B------:R-:W-:Y:S01]  /*7a70*/  @!P4 STG.E.U8 desc[UR20][R10.64+0x18], R101 ;  /* 0x000018650a00c986 */ /* 0x000fe2000c101114 */
        /* <DEDUP_REMOVED lines=25> */
[C---:B------:R-:W-:Y:S02]  /*7c10*/  ISETP.LT.OR P2, PT, R33.reuse, 0x39, !P0 ;  /* 0x000000392100780c */ /* 0x040fe40004741670 */
[C---:B------:R-:W-:Y:S01]  /*7c20*/  ISETP.LT.OR P0, PT, R33.reuse, 0x3a, !P0 ;  /* 0x0000003a2100780c */ /* 0x040fe20004701670 */
[----:B------:R1:W-:Y:S01]  /*7c30*/  @!P5 STG.E.U8 desc[UR20][R12.64+0x30], R91 ;  /* 0x0000305b0c00d986 */ /* 0x0003e2000c101114 */
[C---:B------:R-:W-:Y:S02]  /*7c40*/  ISETP.LT.OR P5, PT, R33.reuse, 0x39, !P1 ;  /* 0x000000392100780c */ /* 0x040fe40004fa1670 */
[----:B------:R-:W-:Y:S01]  /*7c50*/  ISETP.LT.OR P1, PT, R33, 0x3a, !P1 ;  /* 0x0000003a2100780c */ /* 0x000fe20004f21670 */
[----:B------:R1:W-:Y:S01]  /*7c60*/  @!P4 STG.E.U8 desc[UR20][R10.64+0x30], R89 ;  /* 0x000030590a00c986 */ /* 0x0003e2000c101114 */
[----:B0-----:R-:W-:-:S05]  /*7c70*/  F2FP.SATFINITE.E5M2.F32.PACK_AB_MERGE_C R7, RZ, R22, RZ ;  /* 0x00000016ff07723e */ /* 0x001fca00048060ff */
[----:B------:R1:W-:Y:S04]  /*7c80*/  @!P6 STG.E.U8 desc[UR20][R10.64+0x31], R7 ;  /* 0x000031070a00e986 */ /* 0x0003e8000c101114 */
[----:B------:R1:W-:Y:S04]  /*7c90*/  @!P2 STG.E.U8 desc[UR20][R12.64+0x38], R19 ;  /* 0x000038130c00a986 */ /* 0x0003e8000c101114 */
[----:B------:R1:W-:Y:S04]  /*7ca0*/  @!P0 STG.E.U8 desc[UR20][R12.64+0x39], R15 ;  /* 0x0000390f0c008986 */ /* 0x0003e8000c101114 */
[----:B------:R1:W-:Y:S04]  /*7cb0*/  @!P5 STG.E.U8 desc[UR20][R10.64+0x38], R21 ;  /* 0x000038150a00d986 */ /* 0x0003e8000c101114 */
[----:B------:R1:W-:Y:S02]  /*7cc0*/  @!P1 STG.E.U8 desc[UR20][R10.64+0x39], R17 ;  /* 0x000039110a009986 */ /* 0x0003e4000c101114 */
.L_x_167:
[----:B------:R-:W-:Y:S05]  /*7cd0*/  BSYNC B0 ;  /* 0x0000000000007941 */ /* 0x000fea0003800000 */
.L_x_37:
[----:B------:R-:W-:Y:S01]  /*7ce0*/  ULDC UR6, c[0x0][0xc] ;  /* 0x0000030000067ab9 */ /* 0x000fe20000000800 */
[----:B------:R-:W-:Y:S01]  /*7cf0*/  ULDC UR7, c[0x0][0x10] ;  /* 0x0000040000077ab9 */ /* 0x000fe20000000800 */
[----:B01---5:R-:W0:Y:S01]  /*7d00*/  LDC R7, c[0x0][0x14] ;  /* 0x00000500ff077b82 */ /* 0x023e220000000800 */
[----:B------:R-:W-:Y:S01]  /*7d10*/  UIMAD.WIDE.U32 UR6, UR6, UR7, URZ ;  /* 0x00000007060672a5 */ /* 0x000fe2000f8e003f */
[----:B------:R-:W-:Y:S01]  /*7d20*/  PRMT R10, RZ, 0x7610, R10 ;  /* 0x00007610ff0a7816 */ /* 0x000fe2000000000a */
[----:B------:R-:W-:-:S04]  /*7d30*/  IMAD.MOV.U32 R11, RZ, RZ, -0x1 ;  /* 0xffffffffff0b7424 */ /* 0x000fc800078e00ff */
[----:B0-----:R-:W-:-:S04]  /*7d40*/  IMAD.WIDE.U32 R2, R7, UR6, R2 ;  /* 0x0000000607027c25 */ /* 0x001fc8000f8e0002 */
[----:B------:R-:W-:Y:S01]  /*7d50*/  IMAD R7, R7, UR7, RZ ;  /* 0x0000000707077c24 */ /* 0x000fe2000f8e02ff */
[----:B------:R-:W-:Y:S02]  /*7d60*/  ULDC.64 UR6, c[0x0][0x650] ;  /* 0x0001940000067ab9 */ /* 0x000fe40000000a00 */
[----:B------:R-:W-:Y:S01]  /*7d70*/  ISETP.GE.U32.AND P0, PT, R2, UR6, PT ;  /* 0x0000000602007c0c */ /* 0x000fe2000bf06070 */
[----:B------:R-:W-:Y:S02]  /*7d80*/  IMAD.IADD R3, R3, 0x1, R7 ;  /* 0x0000000103037824 */ /* 0x000fe400078e0207 */
[----:B------:R-:W-:-:S03]  /*7d90*/  IMAD.MOV.U32 R7, RZ, RZ, -0x1 ;  /* 0xffffffffff077424 */ /* 0x000fc600078e00ff */
[----:B------:R-:W-:-:S13]  /*7da0*/  ISETP.GE.U32.AND.EX P0, PT, R3, UR7, PT, P0 ;  /* 0x0000000703007c0c */ /* 0x000fda000bf06100 */
[----:B------:R-:W-:Y:S05]  /*7db0*/  @P0 BRA `(.L_x_168) ;  /* 0x0000000400600947 */ /* 0x000fea0003800000 */
[----:B------:R-:W0:Y:S01]  /*7dc0*/  S2R R22, SR_CTAID.X ;  /* 0x0000000000167919 */ /* 0x000e220000002500 */
[----:B------:R-:W1:Y:S01]  /*7dd0*/  LDC.64 R16, c[0x0][0x628] ;  /* 0x00018a00ff107b82 */ /* 0x000e620000000a00 */
[----:B------:R-:W-:Y:S01]  /*7de0*/  ULDC UR6, c[0x0][0x150] ;  /* 0x0000540000067ab9 */ /* 0x000fe20000000800 */
[----:B--234-:R-:W-:Y:S01]  /*7df0*/  IMAD.MOV.U32 R14, RZ, RZ, R2 ;  /* 0x000000ffff0e7224 */ /* 0x01cfe200078e0002 */
[----:B------:R-:W2:Y:S01]  /*7e00*/  S2R R24, SR_CTAID.Y ;  /* 0x0000000000187919 */ /* 0x000ea20000002600 */
[----:B------:R-:W-:-:S04]  /*7e10*/  IMAD.MOV.U32 R15, RZ, RZ, R3 ;  /* 0x000000ffff0f7224 */ /* 0x000fc800078e0003 */
[----:B------:R-:W3:Y:S08]  /*7e20*/  LDC R25, c[0x0][0x144] ;  /* 0x00005100ff197b82 */ /* 0x000ef00000000800 */
[----:B------:R-:W4:Y:S08]  /*7e30*/  LDC R18, c[0x0][0x630] ;  /* 0x00018c00ff127b82 */ /* 0x000f300000000800 */
[----:B------:R-:W2:Y:S01]  /*7e40*/  LDC.64 R20, c[0x0][0x620] ;  /* 0x00018800ff147b82 */ /* 0x000ea20000000a00 */
[----:B-1----:R-:W-:-:S04]  /*7e50*/  ISETP.NE.U32.AND P0, PT, R16, RZ, PT ;  /* 0x000000ff1000720c */ /* 0x002fc80003f05070 */
[----:B------:R-:W-:Y:S02]  /*7e60*/  ISETP.NE.AND.EX P0, PT, R17, RZ, PT, P0 ;  /* 0x000000ff1100720c */ /* 0x000fe40003f05300 */
[----:B0-----:R-:W-:-:S05]  /*7e70*/  I2FP.F32.U32 R7, R22 ;  /* 0x0000001600077245 */ /* 0x001fca0000201000 */
[----:B------:R-:W-:-:S04]  /*7e80*/  FMUL R7, R7, UR6 ;  /* 0x0000000607077c20 */ /* 0x000fc80008400000 */
[----:B------:R0:W1:Y:S02]  /*7e90*/  F2I.U32.TRUNC.NTZ R23, R7 ;  /* 0x0000000700177305 */ /* 0x000064000020f000 */
[----:B---34-:R-:W-:Y:S05]  /*7ea0*/  @!P0 BRA `(.L_x_169) ;  /* 0x0000000000288947 */ /* 0x018fea0003800000 */
[----:B0-----:R-:W0:Y:S02]  /*7eb0*/  LDC R7, c[0x0][0x634] ;  /* 0x00018d00ff077b82 */ /* 0x001e240000000800 */
        /* <DEDUP_REMOVED lines=9> */
.L_x_169:
[-CC-:B------:R-:W-:Y:S01]  /*7f50*/  SHF.R.U64 R19, R14, R18.reuse, R15.reuse ;  /* 0x000000120e137219 */ /* 0x180fe2000000120f */
[----:B------:R-:W3:Y:S01]  /*7f60*/  LDC.64 R30, c[0x0][0x640] ;  /* 0x00019000ff1e7b82 */ /* 0x000ee20000000a00 */
[----:B0-----:R-:W-:Y:S01]  /*7f70*/  SHF.R.U32.HI R7, RZ, R18, R15 ;  /* 0x00000012ff077219 */ /* 0x001fe2000001160f */
[----:B-1----:R-:W-:Y:S01]  /*7f80*/  IMAD.MOV R23, RZ, RZ, -R23 ;  /* 0x000000ffff177224 */ /* 0x002fe200078e0a17 */
[----:B------:R-:W-:Y:S01]  /*7f90*/  IADD3 R13, P0, RZ, -R19, RZ ;  /* 0x80000013ff0d7210 */ /* 0x000fe20007f1e0ff */
[----:B------:R-:W-:Y:S02]  /*7fa0*/  ULDC UR6, c[0x0][0x154] ;  /* 0x0000550000067ab9 */ /* 0x000fe40000000800 */
[----:B------:R-:W-:Y:S02]  /*7fb0*/  IMAD R25, R25, R23, R22 ;  /* 0x0000001719197224 */ /* 0x000fe400078e0216 */
[----:B------:R-:W0:Y:S01]  /*7fc0*/  LDC R14, c[0x0][0x618] ;  /* 0x00018600ff0e7b82 */ /* 0x000e220000000800 */
[----:B------:R-:W-:-:S02]  /*7fd0*/  IMAD.X R7, RZ, RZ, ~R7, P0 ;  /* 0x000000ffff077224 */ /* 0x000fc400000e0e07 */
[----:B--2---:R-:W-:-:S04]  /*7fe0*/  IMAD.WIDE.U32 R10, R13, R20, R2 ;  /* 0x000000140d0a7225 */ /* 0x004fc800078e0002 */
[----:B------:R-:W-:Y:S01]  /*7ff0*/  IMAD R12, R7, R20, RZ ;  /* 0x00000014070c7224 */ /* 0x000fe200078e02ff */
[----:B------:R-:W1:Y:S03]  /*8000*/  LDC R26, c[0x0][0x608] ;  /* 0x00018200ff1a7b82 */ /* 0x000e660000000800 */
[----:B------:R-:W-:Y:S02]  /*8010*/  IMAD R7, R13, R21, R12 ;  /* 0x000000150d077224 */ /* 0x000fe400078e020c */
[----:B------:R-:W-:Y:S02]  /*8020*/  IMAD.MOV.U32 R13, RZ, RZ, 0x1 ;  /* 0x00000001ff0d7424 */ /* 0x000fe400078e00ff */
[----:B------:R-:W-:Y:S01]  /*8030*/  IMAD.IADD R7, R11, 0x1, R7 ;  /* 0x000000010b077824 */ /* 0x000fe200078e0207 */
[----:B------:R-:W2:Y:S01]  /*8040*/  LDC R28, c[0x0][0x658] ;  /* 0x00019600ff1c7b82 */ /* 0x000ea20000000800 */
[----:B------:R-:W-:-:S02]  /*8050*/  I2FP.F32.U32 R11, R24 ;  /* 0x00000018000b7245 */ /* 0x000fc40000201000 */
[----:B---3--:R-:W-:-:S03]  /*8060*/  ISETP.NE.U32.AND P0, PT, R30, RZ, PT ;  /* 0x000000ff1e00720c */ /* 0x008fc60003f05070 */
[----:B------:R-:W-:Y:S01]  /*8070*/  FMUL R12, R11, UR6 ;  /* 0x000000060b0c7c20 */ /* 0x000fe20008400000 */
[----:B------:R-:W-:Y:S01]  /*8080*/  ISETP.NE.AND.EX P0, PT, R31, RZ, PT, P0 ;  /* 0x000000ff1f00720c */ /* 0x000fe20003f05300 */
[----:B------:R-:W3:Y:S01]  /*8090*/  LDC R23, c[0x0][0x148] ;  /* 0x00005200ff177b82 */ /* 0x000ee20000000800 */
[-CC-:B0-----:R-:W-:Y:S01]  /*80a0*/  SHF.R.U64 R18, R10, R14.reuse, R7.reuse ;  /* 0x0000000e0a127219 */ /* 0x181fe20000001207 */
[----:B------:R0:W4:Y:S01]  /*80b0*/  F2I.U32.TRUNC.NTZ R20, R12 ;  /* 0x0000000c00147305 */ /* 0x000122000020f000 */
[----:B------:R-:W-:Y:S01]  /*80c0*/  SHF.R.U32.HI R7, RZ, R14, R7 ;  /* 0x0000000eff077219 */ /* 0x000fe20000011607 */
[----:B------:R-:W-:-:S04]  /*80d0*/  IMAD.MOV.U32 R11, RZ, RZ, -0x1 ;  /* 0xffffffffff0b7424 */ /* 0x000fc800078e00ff */
[----:B------:R-:W0:Y:S01]  /*80e0*/  LDC R22, c[0x0][0x600] ;  /* 0x00018000ff167b82 */ /* 0x000e220000000800 */
[-CC-:B-1----:R-:W-:Y:S02]  /*80f0*/  SHF.R.U64 R16, R18, R26.reuse, R7.reuse ;  /* 0x0000001a12107219 */ /* 0x182fe40000001207 */
[----:B------:R-:W-:-:S05]  /*8100*/  SHF.R.U32.HI R7, RZ, R26, R7 ;  /* 0x0000001aff077219 */ /* 0x000fca0000011607 */
[----:B------:R-:W1:Y:S01]  /*8110*/  LDC R29, c[0x0][0x648] ;  /* 0x00019200ff1d7b82 */ /* 0x000e620000000800 */
[-C--:B--2---:R-:W-:Y:S02]  /*8120*/  SHF.L.U32 R10, R11, R28.reuse, RZ ;  /* 0x0000001c0b0a7219 */ /* 0x084fe400000006ff */
[-CC-:B------:R-:W-:Y:S02]  /*8130*/  SHF.R.U64 R21, R16, R28.reuse, R7.reuse ;  /* 0x0000001c10157219 */ /* 0x180fe40000001207 */
[----:B------:R-:W-:Y:S02]  /*8140*/  SHF.R.U32.HI R11, RZ, R28, R7 ;  /* 0x0000001cff0b7219 */ /* 0x000fe40000011607 */
[----:B------:R-:W-:Y:S01]  /*8150*/  LOP3.LUT R27, RZ, R10, RZ, 0x33, !PT ;  /* 0x0000000aff1b7212 */ /* 0x000fe200078e33ff */
[----:B------:R-:W2:Y:S01]  /*8160*/  LDC R33, c[0x0][0x638] ;  /* 0x00018e00ff217b82 */ /* 0x000ea20000000800 */
[----:B------:R-:W-:Y:S01]  /*8170*/  SHF.L.U32 R28, R13, R28, RZ ;  /* 0x0000001c0d1c7219 */ /* 0x000fe200000006ff */
[----:B------:R-:W-:-:S06]  /*8180*/  IMAD.MOV.U32 R10, RZ, RZ, R21 ;  /* 0x000000ffff0a7224 */ /* 0x000fcc00078e0015 */
[----:B------:R-:W0:Y:S01]  /*8190*/  LDC R34, c[0x0][0x610] ;  /* 0x00018400ff227b82 */ /* 0x000e220000000800 */
[----:B----4-:R-:W-:Y:S05]  /*81a0*/  @!P0 BRA `(.L_x_170) ;  /* 0x0000000000288947 */ /* 0x010fea0003800000 */
[----:B------:R-:W4:Y:S02]  /*81b0*/  LDC R10, c[0x0][0x64c] ;  /* 0x00019300ff0a7b82 */ /* 0x000f240000000800 */
[----:B----4-:R-:W-:-:S05]  /*81c0*/  IADD3 R7, P0, R21, R10, RZ ;  /* 0x0000000a15077210 */ /* 0x010fca0007f1e0ff */
[----:B------:R-:W-:-:S04]  /*81d0*/  IMAD.X R17, RZ, RZ, R11, P0 ;  /* 0x000000ffff117224 */ /* 0x000fc800000e060b */
[----:B------:R-:W-:-:S04]  /*81e0*/  IMAD.WIDE.U32 R10, R17, R30, RZ ;  /* 0x0000001e110a7225 */ /* 0x000fc800078e00ff */
[----:B0-----:R-:W-:-:S04]  /*81f0*/  IMAD.WIDE.U32 R12, P0, R7, R31, R10 ;  /* 0x0000001f070c7225 */ /* 0x001fc8000780000a */
[----:B------:R-:W-:-:S04]  /*8200*/  IMAD.WIDE.U32 R10, R7, R30, RZ ;  /* 0x0000001e070a7225 */ /* 0x000fc800078e00ff */
[----:B------:R-:W-:Y:S01]  /*8210*/  IMAD.X R15, RZ, RZ, RZ, P0 ;  /* 0x000000ffff0f7224 */ /* 0x000fe200000e06ff */
[----:B------:R-:W-:Y:S01]  /*8220*/  IADD3 RZ, P0, R11, R12, RZ ;  /* 0x0000000c0bff7210 */ /* 0x000fe20007f1e0ff */
[----:B------:R-:W-:-:S04]  /*8230*/  IMAD.MOV.U32 R14, RZ, RZ, R13 ;  /* 0x000000ffff0e7224 */ /* 0x000fc800078e000d */
[----:B------:R-:W-:-:S08]  /*8240*/  IMAD.WIDE.U32.X R10, R17, R31, R14, P0 ;  /* 0x0000001f110a7225 */ /* 0x000fd000000e040e */
.L_x_170:
[----:B-1----:R-:W-:Y:S01]  /*8250*/  SHF.R.U64 R7, R10, R29, R11 ;  /* 0x0000001d0a077219 */ /* 0x002fe2000000120b */
[----:B0-----:R-:W-:Y:S01]  /*8260*/  VIADD R11, R22, 0xffffffff ;  /* 0xffffffff160b7836 */ /* 0x001fe20000000000 */
[----:B------:R-:W-:Y:S01]  /*8270*/  LOP3.LUT R32, R16, R27, RZ, 0xc0, !PT ;  /* 0x0000001b10207212 */ /* 0x000fe200078ec0ff */
[----:B------:R-:W-:Y:S02]  /*8280*/  IMAD.MOV R20, RZ, RZ, -R20 ;  /* 0x000000ffff147224 */ /* 0x000fe400078e0a14 */
[----:B------:R-:W-:Y:S01]  /*8290*/  IMAD.MOV R10, RZ, RZ, -R7 ;  /* 0x000000ffff0a7224 */ /* 0x000fe200078e0a07 */
[----:B------:R-:W-:Y:S01]  /*82a0*/  LOP3.LUT R18, R18, R11, RZ, 0xc0, !PT ;  /* 0x0000000b12127212 */ /* 0x000fe200078ec0ff */
[----:B------:R-:W-:Y:S02]  /*82b0*/  IMAD R32, R28, R7, R32 ;  /* 0x000000071c207224 */ /* 0x000fe400078e0220 */
[----:B---3--:R-:W-:Y:S02]  /*82c0*/  @P3 IMAD R25, R23, R20, R24 ;  /* 0x0000001417193224 */ /* 0x008fe400078e0218 */
[----:B--2---:R-:W-:-:S02]  /*82d0*/  IMAD R7, R10, R33, R21 ;  /* 0x000000210a077224 */ /* 0x004fc400078e0215 */
[----:B------:R-:W-:Y:S02]  /*82e0*/  IMAD R32, R32, R34, R25 ;  /* 0x0000002220207224 */ /* 0x000fe400078e0219 */
[----:B------:R-:W-:Y:S02]  /*82f0*/  IMAD R7, R7, R22, R18 ;  /* 0x0000001607077224 */ /* 0x000fe400078e0212 */
[----:B------:R-:W-:-:S03]  /*8300*/  IMAD.MOV.U32 R10, RZ, RZ, 0x1 ;  /* 0x00000001ff0a7424 */ /* 0x000fc600078e00ff */
[----:B------:R-:W-:Y:S02]  /*8310*/  SEL R11, R7, R32, !P3 ;  /* 0x00000020070b7207 */ /* 0x000fe40005800000 */
[----:B------:R-:W-:Y:S01]  /*8320*/  SEL R32, R32, R7, !P3 ;  /* 0x0000000720207207 */ /* 0x000fe20005800000 */
[----:B------:R-:W-:-:S07]  /*8330*/  IMAD.MOV.U32 R7, RZ, RZ, R19 ;  /* 0x000000ffff077224 */ /* 0x000fce00078e0013 */
.L_x_168:
[----:B------:R-:W-:Y:S01]  /*8340*/  LOP3.LUT P0, RZ, R10, 0xff, RZ, 0xc0, !PT ;  /* 0x000000ff0aff7812 */ /* 0x000fe2000780c0ff */
[----:B------:R-:W-:-:S12]  /*8350*/  IMAD.MOV.U32 R10, RZ, RZ, R32 ;  /* 0x000000ffff0a7224 */ /* 0x000fd800078e0020 */
[----:B------:R-:W-:Y:S05]  /*8360*/  @P0 BRA `(.L_x_171) ;  /* 0xffffff8c00a80947 */ /* 0x000fea000383ffff */
[----:B------:R-:W-:Y:S05]  /*8370*/  EXIT ;  /* 0x000000000000794d */ /* 0x000fea0003800000 */
.L_x_7:
        /* <DEDUP_REMOVED lines=26> */
.L_x_173:
[----:B------:R-:W0:Y:S01]  /*8520*/  LDC.64 R28, c[0x0][0x640] ;  /* 0x00019000ff1c7b82 */ /* 0x000e220000000a00 */
[-CC-:B------:R-:W-:Y:S01]  /*8530*/  SHF.R.U64 R21, R16, R6.reuse, R17.reuse ;  /* 0x0000000610157219 */ /* 0x180fe20000001211 */
[----:B------:R-:W-:Y:S01]  /*8540*/  IMAD.MOV.U32 R31, RZ, RZ, 0x1 ;  /* 0x00000001ff1f7424 */ /* 0x000fe200078e00ff */
[----:B------:R-:W-:Y:S02]  /*8550*/  SHF.R.U32.HI R5, RZ, R6, R17 ;  /* 0x00000006ff057219 */ /* 0x000fe40000011611 */
        /* <DEDUP_REMOVED lines=9> */
[----:B0-----:R-:W-:Y:S01]  /*85f0*/  ISETP.NE.U32.AND P0, PT, R28, RZ, PT ;  /* 0x000000ff1c00720c */ /* 0x001fe20003f05070 */
[----:B------:R-:W-:-:S03]  /*8600*/  IMAD.MOV.U32 R11, RZ, RZ, -0x1 ;  /* 0xffffffffff0b7424 */ /* 0x000fc600078e00ff */
[----:B------:R-:W-:Y:S02]  /*8610*/  ISETP.NE.AND.EX P0, PT, R29, RZ, PT, P0 ;  /* 0x000000ff1d00720c */ /* 0x000fe40003f05300 */
[----:B------:R-:W0:Y:S01]  /*8620*/  LDC R24, c[0x0][0x600] ;  /* 0x00018000ff187b82 */ /* 0x000e220000000800 */
[-CC-:B-1----:R-:W-:Y:S02]  /*8630*/  SHF.R.U64 R18, R10, R14.reuse, R5.reuse ;  /* 0x0000000e0a127219 */ /* 0x182fe40000001205 */
[----:B------:R-:W-:-:S05]  /*8640*/  SHF.R.U32.HI R5, RZ, R14, R5 ;  /* 0x0000000eff057219 */ /* 0x000fca0000011605 */
        /* <DEDUP_REMOVED lines=21> */
.L_x_174:
[----:B-1----:R-:W-:Y:S01]  /*87a0*/  SHF.R.U64 R6, R10, R25, R11 ;  /* 0x000000190a067219 */ /* 0x002fe2000000120b */
[----:B0-----:R-:W-:Y:S01]  /*87b0*/  VIADD R11, R24, 0xffffffff ;  /* 0xffffffff180b7836 */ /* 0x001fe20000000000 */
[----:B------:R-:W-:Y:S01]  /*87c0*/  SHF.L.U32 R9, R31, R26, RZ ;  /* 0x0000001a1f097219 */ /* 0x000fe200000006ff */
[----:B------:R-:W-:Y:S01]  /*87d0*/  @P3 IMAD R12, R13, R20, R8 ;  /* 0x000000140d0c3224 */ /* 0x000fe200078e0208 */
[----:B------:R-:W-:Y:S01]  /*87e0*/  LOP3.LUT R5, R22, R33, RZ, 0xc0, !PT ;  /* 0x0000002116057212 */ /* 0x000fe200078ec0ff */
[----:B------:R-:W-:Y:S01]  /*87f0*/  IMAD.MOV R10, RZ, RZ, -R6 ;  /* 0x000000ffff0a7224 */ /* 0x000fe200078e0a06 */
[----:B------:R-:W-:Y:S01]  /*8800*/  LOP3.LUT R18, R18, R11, RZ, 0xc0, !PT ;  /* 0x0000000b12127212 */ /* 0x000fe200078ec0ff */
[----:B------:R-:W-:Y:S02]  /*8810*/  IMAD.MOV.U32 R8, RZ, RZ, 0x1 ;  /* 0x00000001ff087424 */ /* 0x000fe400078e00ff */
[----:B------:R-:W-:Y:S02]  /*8820*/  IMAD R9, R9, R6, R5 ;  /* 0x0000000609097224 */ /* 0x000fe400078e0205 */
[----:B--2---:R-:W-:-:S02]  /*8830*/  IMAD R5, R10, R27, R23 ;  /* 0x0000001b0a057224 */ /* 0x004fc400078e0217 */
[----:B---3--:R-:W-:Y:S02]  /*8840*/  IMAD R6, R9, R30, R12 ;  /* 0x0000001e09067224 */ /* 0x008fe400078e020c */
[----:B------:R-:W-:Y:S01]  /*8850*/  IMAD R9, R5, R24, R18 ;  /* 0x0000001805097224 */ /* 0x000fe200078e0212 */
[----:B------:R-:W-:Y:S01]  /*8860*/  PRMT R5, R8, 0x7610, R5 ;  /* 0x0000761008057816 */ /* 0x000fe20000000005 */
[----:B------:R-:W-:-:S03]  /*8870*/  IMAD.MOV.U32 R16, RZ, RZ, R21 ;  /* 0x000000ffff107224 */ /* 0x000fc600078e0015 */
[----:B------:R-:W-:Y:S02]  /*8880*/  SEL R17, R9, R6, !P3 ;  /* 0x0000000609117207 */ /* 0x000fe40005800000 */
[----:B------:R-:W-:-:S07]  /*8890*/  SEL R6, R6, R9, !P3 ;  /* 0x0000000906067207 */ /* 0x000fce0005800000 */
.L_x_172:
[----:B------:R-:W-:-:S08]  /*88a0*/  NOP ;  /* 0x0000000000007918 */ /* 0x000fd00000000000 */
[----:B------:R-:W0:-:S00]  /*88b0*/  USETMAXREG.DEALLOC.CTAPOOL 0x28 ;  /* 0x00000028000079c8 */ /* 0x000e0000080e0500 */
[----:B0-----:R-:W-:-:S13]  /*88c0*/  ISETP.NE.AND P0, PT, R7, RZ, PT ;  /* 0x000000ff0700720c */ /* 0x001fda0003f05270 */
[----:B------:R-:W-:Y:S05]  /*88d0*/  @P0 EXIT ;  /* 0x000000000000094d */ /* 0x000fea0003800000 */
[----:B------:R-:W-:Y:S01]  /*88e0*/  LOP3.LUT P0, RZ, R5, 0xff, RZ, 0xc0, !PT ;  /* 0x000000ff05ff7812 */ /* 0x000fe2000780c0ff */
[----:B------:R-:W-:Y:S02]  /*88f0*/  IMAD.MOV.U32 R11, RZ, RZ, 0x1 ;  /* 0x00000001ff0b7424 */ /* 0x000fe400078e00ff */
[----:B------:R-:W-:-:S10]  /*8900*/  IMAD.MOV.U32 R15, RZ, RZ, RZ ;  /* 0x000000ffff0f7224 */ /* 0x000fd400078e00ff */
[----:B------:R-:W-:Y:S05]  /*8910*/  @!P0 BRA `(.L_x_175) ;  /* 0x0000000c00888947 */ /* 0x000fea0003800000 */
[----:B------:R-:W0:Y:S01]  /*8920*/  LDC R5, c[0x0][0x28c] ;  /* 0x0000a300ff057b82 */ /* 0x000e220000000800 */
[----:B------:R-:W-:Y:S01]  /*8930*/  ULDC UR5, c[0x0][0x658] ;  /* 0x0001960000057ab9 */ /* 0x000fe20000000800 */
[----:B------:R-:W-:Y:S01]  /*8940*/  UMOV UR11, 0xffffffff ;  /* 0xffffffff000b7882 */ /* 0x000fe20000000000 */
[----:B------:R-:W-:Y:S01]  /*8950*/  UMOV UR17, 0x1 ;  /* 0x0000000100117882 */ /* 0x000fe20000000000 */
[----:B------:R-:W-:Y:S01]  /*8960*/  USHF.L.U32 UR11, UR11, UR5, URZ ;  /* 0x000000050b0b7299 */ /* 0x000fe2000800063f */
[----:B------:R-:W-:Y:S01]  /*8970*/  BSSY B0, `(.L_x_175) ;  /* 0x00000dc000007945 */ /* 0x000fe20003800000 */
[----:B------:R-:W-:Y:S01]  /*8980*/  ULDC UR9, c[0x0][0xc] ;  /* 0x0000030000097ab9 */ /* 0x000fe20000000800 */
[----:B------:R-:W-:Y:S01]  /*8990*/  ULDC UR16, c[0x0][0x10] ;  /* 0x0000040000107ab9 */ /* 0x000fe20000000800 */
[----:B------:R-:W1:Y:S01]  /*89a0*/  S2UR UR8, SR_CgaCtaId ;  /* 0x00000000000879c3 */ /* 0x000e620000008800 */
[----:B------:R-:W-:Y:S01]  /*89b0*/  ULOP3.LUT UR13, URZ, UR11, URZ, 0x33, !UPT ;  /* 0x0000000b3f0d7292 */ /* 0x000fe2000f8e333f */
[----:B------:R-:W-:Y:S01]  /*89c0*/  IMAD.MOV.U32 R13, RZ, RZ, 0x1 ;  /* 0x00000001ff0d7424 */ /* 0x000fe200078e00ff */
[----:B------:R-:W-:Y:S01]  /*89d0*/  LOP3.LUT R14, R4, 0x2, RZ, 0xfc, !PT ;  /* 0x00000002040e7812 */ /* 0x000fe200078efcff */
[----:B------:R-:W-:Y:S01]  /*89e0*/  IMAD.MOV.U32 R11, RZ, RZ, 0x1 ;  /* 0x00000001ff0b7424 */ /* 0x000fe200078e00ff */
[----:B------:R-:W-:Y:S01]  /*89f0*/  ULDC UR4, c[0x0][0x600] ;  /* 0x0001800000047ab9 */ /* 0x000fe20000000800 */
[----:B------:R-:W-:Y:S01]  /*8a00*/  IMAD.MOV.U32 R15, RZ, RZ, RZ ;  /* 0x000000ffff0f7224 */ /* 0x000fe200078e00ff */
[----:B------:R-:W-:Y:S01]  /*8a10*/  UMOV UR20, 0x1111 ;  /* 0x0000111100147882 */ /* 0x000fe20000000000 */
[----:B------:R-:W-:-:S02]  /*8a20*/  UIADD3 UR4, UR4, -0x1, URZ ;  /* 0xffffffff04047890 */ /* 0x000fc4000fffe03f */
[----:B------:R-:W-:Y:S01]  /*8a30*/  USHF.L.U32 UR5, UR17, UR5, URZ ;  /* 0x0000000511057299 */ /* 0x000fe2000800063f */
[----:B------:R-:W-:Y:S01]  /*8a40*/  ULDC.64 UR28, c[0x0][0x198] ;  /* 0x00006600001c7ab9 */ /* 0x000fe20000000a00 */
[----:B0-----:R-:W-:-:S05]  /*8a50*/  VIADD R5, R5, 0x7f ;  /* 0x0000007f05057836 */ /* 0x001fca0000000000 */
[----:B------:R-:W-:Y:S01]  /*8a60*/  SHF.R.S32.HI R8, RZ, 0x1f, R5 ;  /* 0x0000001fff087819 */ /* 0x000fe20000011405 */
[----:B-1----:R-:W-:-:S03]  /*8a70*/  USHF.R.U32.HI UR27, URZ, 0x2, UR8 ;  /* 0x000000023f1b7899 */ /* 0x002fc60008011608 */
[----:B------:R-:W-:Y:S01]  /*8a80*/  LEA.HI R8, R8, R5, RZ, 0x7 ;  /* 0x0000000508087211 */ /* 0x000fe200078f38ff */
[----:B------:R-:W-:Y:S02]  /*8a90*/  ULOP3.LUT UR10, UR8, 0x3, URZ, 0xc0, !UPT ;  /* 0x00000003080a7892 */ /* 0x000fe4000f8ec03f */
[----:B------:R-:W-:Y:S01]  /*8aa0*/  USHF.L.U32 UR6, UR8, 0x4, URZ ;  /* 0x0000000408067899 */ /* 0x000fe2000800063f */
[----:B------:R-:W-:Y:S01]  /*8ab0*/  SHF.R.S32.HI R10, RZ, 0x7, R8 ;  /* 0x00000007ff0a7819 */ /* 0x000fe20000011408 */
[----:B------:R-:W-:Y:S02]  /*8ac0*/  USHF.L.U32 UR7, UR8, 0xb, URZ ;  /* 0x0000000b08077899 */ /* 0x000fe4000800063f */
[----:B------:R-:W-:Y:S02]  /*8ad0*/  ULOP3.LUT UR8, UR8, 0xfffffffc, URZ, 0xc0, !UPT ;  /* 0xfffffffc08087892 */ /* 0x000fe4000f8ec03f */
[----:B------:R-:W-:Y:S01]  /*8ae0*/  UISETP.GT.U32.AND UP0, UPT, UR10, 0xffff, UPT ;  /* 0x0000ffff0a00788c */ /* 0x000fe2000bf04070 */
[----:B------:R-:W-:Y:S01]  /*8af0*/  VIADD R5, R10, 0x1 ;  /* 0x000000010a057836 */ /* 0x000fe20000000000 */
[----:B------:R-:W-:-:S02]  /*8b00*/  ULOP3.LUT UR12, UR8, 0x1, URZ, 0xfc, !UPT ;  /* 0x00000001080c7892 */ /* 0x000fc4000f8efc3f */
[----:B------:R-:W-:Y:S02]  /*8b10*/  ULOP3.LUT UR14, UR8, 0x2, URZ, 0xfc, !UPT ;  /* 0x00000002080e7892 */ /* 0x000fe4000f8efc3f */
[----:B------:R-:W-:Y:S02]  /*8b20*/  USHF.L.U32 UR11, UR17, UR8, URZ ;  /* 0x00000008110b7299 */ /* 0x000fe4000800063f */
[----:B------:R-:W-:Y:S02]  /*8b30*/  ULOP3.LUT UR15, UR8, 0x3, URZ, 0xfc, !UPT ;  /* 0x00000003080f7892 */ /* 0x000fe4000f8efc3f */
[----:B------:R-:W-:Y:S02]  /*8b40*/  UIMAD.WIDE.U32 UR8, UR9, UR16, URZ ;  /* 0x00000010090872a5 */ /* 0x000fe4000f8e003f */
[----:B------:R-:W-:Y:S02]  /*8b50*/  USHF.L.U32 UR12, UR17, UR12, URZ ;  /* 0x0000000c110c7299 */ /* 0x000fe4000800063f */
[----:B------:R-:W-:-:S02]  /*8b60*/  USHF.L.U32 UR14, UR17, UR14, URZ ;  /* 0x0000000e110e7299 */ /* 0x000fc4000800063f */
[----:B------:R-:W-:Y:S01]  /*8b70*/  USEL UR10, UR10, 0xffff, !UP0 ;  /* 0x0000ffff0a0a7887 */ /* 0x000fe2000c000000 */
[----:B------:R-:W-:Y:S01]  /*8b80*/  ULDC UR16, c[0x0][0x14] ;  /* 0x0000050000107ab9 */ /* 0x000fe20000000800 */
[----:B------:R-:W-:Y:S02]  /*8b90*/  USHF.L.U32 UR15, UR17, UR15, URZ ;  /* 0x0000000f110f7299 */ /* 0x000fe4000800063f */
[----:B------:R-:W-:Y:S02]  /*8ba0*/  UIMAD.WIDE.U32 UR22, UR8, UR16, URZ ;  /* 0x00000010081672a5 */ /* 0x000fe4000f8e003f */
[----:B------:R-:W-:Y:S02]  /*8bb0*/  UIMAD UR8, UR9, UR16, URZ ;  /* 0x00000010090872a4 */ /* 0x000fe4000f8e023f */
[----:B------:R-:W-:Y:S02]  /*8bc0*/  ULOP3.LUT UR11, UR14, UR11, UR12, 0xfe, !UPT ;  /* 0x0000000b0e0b7292 */ /* 0x000fe4000f8efe0c */
[----:B------:R-:W-:-:S02]  /*8bd0*/  ULOP3.LUT UR10, UR10, 0xffff, URZ, 0xc0, !UPT ;  /* 0x0000ffff0a0a7892 */ /* 0x000fc4000f8ec03f */
[----:B------:R-:W-:Y:S02]  /*8be0*/  ULOP3.LUT UR6, UR6, 0x30, URZ, 0xc0, !UPT ;  /* 0x0000003006067892 */ /* 0x000fe4000f8ec03f */
[----:B------:R-:W-:Y:S02]  /*8bf0*/  ULOP3.LUT UR7, UR7, 0x1800, URZ, 0xc0, !UPT ;  /* 0x0000180007077892 */ /* 0x000fe4000f8ec03f */
[----:B------:R-:W-:Y:S02]  /*8c00*/  UIADD3 UR14, UR23, UR8, URZ ;  /* 0x00000008170e7290 */ /* 0x000fe4000fffe03f */
[----:B------:R-:W-:Y:S02]  /*8c10*/  ULOP3.LUT UR15, UR11, UR15, URZ, 0xfc, !UPT ;  /* 0x0000000f0b0f7292 */ /* 0x000fe4000f8efc3f */
[----:B------:R-:W-:-:S12]  /*8c20*/  USHF.L.U32 UR20, UR20, UR10, URZ ;  /* 0x0000000a14147299 */ /* 0x000fd8000800063f */
.L_x_186:
[----:B------:R-:W-:-:S03]  /*8c30*/  UMOV UR8, 0xffffffff ;  /* 0xffffffff00087882 */ /* 0x000fc60000000000 */
[----:B------:R-:W-:Y:S05]  /*8c40*/  BRA.DIV UR8, `(.L_x_176) ;  /* 0x0000000e08d07947 */ /* 0x000fea000b800000 */
[----:B------:R-:W-:-:S13]  /*8c50*/  ELECT P0, URZ, PT ;  /* 0x00000000003f782f */ /* 0x000fda0003800000 */
.L_x_198:
[----:B------:R-:W0:Y:S01]  /*8c60*/  LDC R7, c[0x0][0x28c] ;  /* 0x0000a300ff077b82 */ /* 0x000e220000000800 */
[----:B------:R-:W-:Y:S01]  /*8c70*/  BSSY B1, `(.L_x_177) ;  /* 0x000003b000017945 */ /* 0x000fe20003800000 */
[----:B0-----:R-:W-:-:S13]  /*8c80*/  ISETP.LT.OR P0, PT, R7, 0x1, !P0 ;  /* 0x000000010700780c */ /* 0x001fda0004701670 */
[----:B------:R-:W-:Y:S05]  /*8c90*/  @P0 BRA `(.L_x_178) ;  /* 0x0000000000e00947 */ /* 0x000fea0003800000 */
[----:B------:R-:W-:Y:S01]  /*8ca0*/  LEA R9, R6, UR27, 0x2 ;  /* 0x0000001b06097c11 */ /* 0x000fe2000f8e10ff */
[----:B------:R-:W-:Y:S01]  /*8cb0*/  IMAD.MOV.U32 R21, RZ, RZ, RZ ;  /* 0x000000ffff157224 */ /* 0x000fe200078e00ff */
[----:B------:R-:W-:Y:S01]  /*8cc0*/  LEA R17, R17, UR6, 0x6 ;  /* 0x0000000611117c11 */ /* 0x000fe2000f8e30ff */
[----:B------:R-:W-:Y:S02]  /*8cd0*/  IMAD.MOV.U32 R6, RZ, RZ, R5 ;  /* 0x000000ffff067224 */ /* 0x000fe400078e0005 */
[----:B------:R-:W-:Y:S02]  /*8ce0*/  IMAD.MOV.U32 R7, RZ, RZ, R11 ;  /* 0x000000ffff077224 */ /* 0x000fe400078e000b */
[----:B------:R-:W-:Y:S02]  /*8cf0*/  IMAD.MOV.U32 R8, RZ, RZ, R15 ;  /* 0x000000ffff087224 */ /* 0x000fe400078e000f */
[----:B------:R-:W-:-:S07]  /*8d00*/  IMAD.SHL.U32 R18, R9, 0x40, RZ ;  /* 0x0000004009127824 */ /* 0x000fce00078e00ff */
.L_x_181:
[----:B------:R-:W0:Y:S01]  /*8d10*/  S2R R12, SR_CgaCtaId ;  /* 0x00000000000c7919 */ /* 0x000e220000008800 */
[----:B------:R-:W-:Y:S02]  /*8d20*/  MOV R9, 0x400 ;  /* 0x0000040000097802 */ /* 0x000fe40000000f00 */
[----:B------:R-:W-:Y:S02]  /*8d30*/  LOP3.LUT P1, RZ, R0, 0x7f, RZ, 0xc0, !PT ;  /* 0x0000007f00ff7812 */ /* 0x000fe4000782c0ff */
[----:B0-----:R-:W-:Y:S02]  /*8d40*/  LEA R19, R12, R9, 0x18 ;  /* 0x000000090c137211 */ /* 0x001fe400078ec0ff */
[----:B------:R-:W-:-:S09]  /*8d50*/  SHF.L.U32 R9, R7, 0x1f, RZ ;  /* 0x0000001f07097819 */ /* 0x000fd200000006ff */
[----:B------:R-:W0:Y:S01]  /*8d60*/  @!P1 LDC R12, c[0x0][0x500] ;  /* 0x00014000ff0c9b82 */ /* 0x000e220000000800 */
[----:B------:R-:W-:-:S04]  /*8d70*/  IMAD R20, R8, 0x8, R19 ;  /* 0x0000000808147824 */ /* 0x000fc800078e0213 */
[----:B------:R-:W1:Y:S02]  /*8d80*/  SYNCS.PHASECHK.TRANS64.TRYWAIT P0, [R20+URZ+0x28], R9 ;  /* 0x00002809140075a7 */ /* 0x000e64000800017f */
[----:B-1----:R-:W-:Y:S05]  /*8d90*/  @!P0 BRA `(.L_x_179) ;  /* 0x0000000c009c8947 */ /* 0x002fea0003800000 */
.L_x_199:
[----:B-1----:R-:W-:Y:S01]  /*8da0*/  PRMT R9, R14, 0x9910, RZ ;  /* 0x000099100e097816 */ /* 0x002fe200000000ff */
[----:B0-----:R0:W-:Y:S03]  /*8db0*/  @!P1 SYNCS.ARRIVE.TRANS64 RZ, [R20+URZ], R12 ;  /* 0x0000000c14ff99a7 */ /* 0x0011e6000800003f */
[----:B------:R-:W-:-:S13]  /*8dc0*/  ISETP.NE.AND P0, PT, R9, 0x2, PT ;  /* 0x000000020900780c */ /* 0x000fda0003f05270 */
[----:B0-----:R-:W-:Y:S05]  /*8dd0*/  @P0 BRA `(.L_x_180) ;  /* 0x0000000000040947 */ /* 0x001fea0003800000 */
[----:B------:R-:W-:Y:S01]  /*8de0*/  BPT.TRAP 0x1 ;  /* 0x000000040000795c */ /* 0x000fe20000300000 */
.L_x_180:
[----:B------:R-:W-:Y:S01]  /*8df0*/  LEA R9, R8, UR27, 0x2 ;  /* 0x0000001b08097c11 */ /* 0x000fe2000f8e10ff */
[----:B------:R-:W-:Y:S01]  /*8e00*/  VIADD R6, R6, 0xffffffff ;  /* 0xffffffff06067836 */ /* 0x000fe20000000000 */
[----:B------:R-:W-:Y:S01]  /*8e10*/  R2UR UR11, R8 ;  /* 0x00000000080b72ca */ /* 0x000fe200000e0000 */
[----:B------:R-:W-:Y:S01]  /*8e20*/  UIADD3 UR16, UP0, UR28, 0xf0, URZ ;  /* 0x000000f01c107890 */ /* 0x000fe2000ff1e03f */
[----:B------:R-:W-:Y:S01]  /*8e30*/  R2UR UR24, R19 ;  /* 0x00000000131872ca */ /* 0x000fe200000e0000 */
[----:B------:R-:W-:Y:S01]  /*8e40*/  IMAD.U32 R9, R9, 0x2000, R19 ;  /* 0x0000200009097824 */ /* 0x000fe200078e0013 */
[----:B------:R-:W-:Y:S01]  /*8e50*/  R2UR UR25, R18 ;  /* 0x00000000121972ca */ /* 0x000fe200000e0000 */
[----:B------:R-:W-:Y:S01]  /*8e60*/  UIADD3 UR32, UP1, UR28, 0x1f0, URZ ;  /* 0x000001f01c207890 */ /* 0x000fe2000ff3e03f */
[----:B------:R-:W-:Y:S01]  /*8e70*/  R2UR UR9, R20 ;  /* 0x00000000140972ca */ /* 0x000fe200000e0000 */
[----:B------:R-:W-:Y:S01]  /*8e80*/  UIADD3.X UR17, URZ, UR29, URZ, UP0, !UPT ;  /* 0x0000001d3f117290 */ /* 0x000fe200087fe43f */
[----:B------:R-:W-:Y:S01]  /*8e90*/  R2UR UR8, R9 ;  /* 0x00000000090872ca */ /* 0x000fe200000e0000 */
[----:B------:R-:W-:Y:S01]  /*8ea0*/  UPRMT UR21, URZ, 0x5410, UR20 ;  /* 0x000054103f157896 */ /* 0x000fe20008000014 */
[----:B------:R-:W-:Y:S01]  /*8eb0*/  R2UR UR10, R21 ;  /* 0x00000000150a72ca */ /* 0x000fe200000e0000 */
[----:B------:R-:W-:Y:S01]  /*8ec0*/  VIADD R8, R8, 0x1 ;  /* 0x0000000108087836 */ /* 0x000fe20000000000 */
[----:B------:R-:W-:Y:S01]  /*8ed0*/  R2UR UR12, R16 ;  /* 0x00000000100c72ca */ /* 0x000fe200000e0000 */
[----:B------:R-:W-:Y:S01]  /*8ee0*/  ULEA UR11, UR11, UR7, 0xd ;  /* 0x000000070b0b7291 */ /* 0x000fe2000f8e683f */
[----:B------:R-:W-:Y:S01]  /*8ef0*/  R2UR UR26, R17 ;  /* 0x00000000111a72ca */ /* 0x000fe200000e0000 */
[----:B------:R-:W-:Y:S01]  /*8f00*/  UPRMT UR30, URZ, 0x5410, UR15 ;  /* 0x000054103f1e7896 */ /* 0x000fe2000800000f */
[----:B------:R-:W-:Y:S01]  /*8f10*/  ISETP.GT.AND P1, PT, R6, 0x1, PT ;  /* 0x000000010600780c */ /* 0x000fe20003f24270 */
[----:B------:R-:W-:Y:S01]  /*8f20*/  UIADD3 UR24, UR24, 0x28100, UR11 ;  /* 0x0002810018187890 */ /* 0x000fe2000fffe00b */
[----:B------:R-:W-:Y:S01]  /*8f30*/  ISETP.NE.AND P0, PT, R8, 0x5, PT ;  /* 0x000000050800780c */ /* 0x000fe20003f05270 */
[----:B------:R-:W-:Y:S01]  /*8f40*/  UIADD3.X UR33, URZ, UR29, URZ, UP1, !UPT ;  /* 0x0000001d3f217290 */ /* 0x000fe20008ffe43f */
[----:B------:R-:W-:Y:S01]  /*8f50*/  VIADD R21, R21, 0x80 ;  /* 0x0000008015157836 */ /* 0x000fe20000000000 */
[----:B------:R-:W-:Y:S01]  /*8f60*/  UIADD3 UR8, UR8, 0x100, URZ ;  /* 0x0000010008087890 */ /* 0x000fe2000fffe03f */
[----:B------:R-:W-:Y:S01]  /*8f70*/  SEL R12, RZ, 0x1, P0 ;  /* 0x00000001ff0c7807 */ /* 0x000fe20000000000 */
[----:B------:R-:W-:Y:S01]  /*8f80*/  UMOV UR18, 0x0 ;  /* 0x0000000000127882 */ /* 0x000fe20000000000 */
[----:B------:R-:W-:Y:S01]  /*8f90*/  UMOV UR19, 0x10000000 ;  /* 0x1000000000137882 */ /* 0x000fe20000000000 */
[----:B------:R-:W-:Y:S01]  /*8fa0*/  UMOV UR11, UR25 ;  /* 0x00000019000b7c82 */ /* 0x000fe20008000000 */
[----:B------:R-:W-:-:S02]  /*8fb0*/  LOP3.LUT R7, R7, R12, RZ, 0x3c, !PT ;  /* 0x0000000c07077212 */ /* 0x000fc400078e3cff */
[----:B------:R-:W-:Y:S02]  /*8fc0*/  SEL R8, R8, RZ, P0 ;  /* 0x000000ff08087207 */ /* 0x000fe40000000000 */
[----:B------:R0:W-:Y:S02]  /*8fd0*/  UTMALDG.3D.MULTICAST [UR8], [UR16], UR21, desc[UR18] ;  /* 0x00001208100073b4 */ /* 0x0001e40008011815 */
[----:B0-----:R-:W-:Y:S01]  /*8fe0*/  UMOV UR8, UR24 ;  /* 0x0000001800087c82 */ /* 0x001fe20008000000 */
[----:B------:R-:W-:Y:S02]  /*8ff0*/  UMOV UR11, UR26 ;  /* 0x0000001a000b7c82 */ /* 0x000fe40008000000 */
[----:B------:R0:W-:Y:S02]  /*9000*/  UTMALDG.3D.MULTICAST [UR8], [UR32], UR30, desc[UR18] ;  /* 0x00001208200073b4 */ /* 0x0001e4000801181e */
[----:B0-----:R-:W-:Y:S05]  /*9010*/  @P1 BRA `(.L_x_181) ;  /* 0xfffffffc003c1947 */ /* 0x001fea000383ffff */
.L_x_178:
[----:B------:R-:W-:Y:S05]  /*9020*/  BSYNC B1 ;  /* 0x0000000000017941 */ /* 0x000fea0003800000 */
.L_x_177:
[----:B------:R-:W-:Y:S01]  /*9030*/  LOP3.LUT P1, RZ, R13, 0xff, RZ, 0xc0, !PT ;  /* 0x000000ff0dff7812 */ /* 0x000fe2000782c0ff */
[C---:B------:R-:W-:Y:S01]  /*9040*/  IMAD.IADD R15, R10.reuse, 0x1, R15 ;  /* 0x000000010a0f7824 */ /* 0x040fe200078e020f */
[----:B------:R-:W-:Y:S01]  /*9050*/  ULDC.64 UR8, c[0x0][0x650] ;  /* 0x0001940000087ab9 */ /* 0x000fe20000000a00 */
[C---:B------:R-:W-:Y:S01]  /*9060*/  ISETP.GE.U32.AND P2, PT, R10.reuse, 0x5, PT ;  /* 0x000000050a00780c */ /* 0x040fe20003f46070 */
[----:B------:R-:W-:Y:S01]  /*9070*/  BSSY B1, `(.L_x_182) ;  /* 0x0000069000017945 */ /* 0x000fe20003800000 */
[----:B------:R-:W-:Y:S01]  /*9080*/  IMAD.MOV.U32 R17, RZ, RZ, -0x1 ;  /* 0xffffffffff117424 */ /* 0x000fe200078e00ff */
[----:B------:R-:W-:Y:S01]  /*9090*/  ISETP.GT.U32.AND P0, PT, R15, 0x4, PT ;  /* 0x000000040f00780c */ /* 0x000fe20003f04070 */
[----:B------:R-:W-:Y:S01]  /*90a0*/  IMAD.MOV.U32 R16, RZ, RZ, -0x1 ;  /* 0xffffffffff107424 */ /* 0x000fe200078e00ff */
[----:B------:R-:W-:Y:S02]  /*90b0*/  PRMT R13, RZ, 0x7610, R13 ;  /* 0x00007610ff0d7816 */ /* 0x000fe4000000000d */
[----:B------:R-:W-:-:S03]  /*90c0*/  ISETP.LT.U32.AND P0, PT, R10, 0x5, P0 ;  /* 0x000000050a00780c */ /* 0x000fc60000701070 */
[----:B------:R-:W0:Y:S01]  /*90d0*/  @P1 S2R R7, SR_CgaCtaId ;  /* 0x0000000000071919 */ /* 0x000e220000008800 */
[----:B------:R-:W-:-:S04]  /*90e0*/  @P1 MOV R6, 0x400 ;  /* 0x0000040000061802 */ /* 0x000fc80000000f00 */
[----:B0-----:R-:W-:Y:S01]  /*90f0*/  @P1 LEA R8, R7, R6, 0x18 ;  /* 0x0000000607081211 */ /* 0x001fe200078ec0ff */
[----:B------:R-:W-:Y:S01]  /*9100*/  IMAD.WIDE.U32 R6, R15, -0x33333333, RZ ;  /* 0xcccccccd0f067825 */ /* 0x000fe200078e00ff */
[----:B------:R-:W-:Y:S02]  /*9110*/  SEL R6, RZ, 0x1, !P0 ;  /* 0x00000001ff067807 */ /* 0x000fe40004000000 */
[----:B------:R0:W-:Y:S01]  /*9120*/  @P1 SYNCS.ARRIVE.TRANS64.A1T0 RZ, [R8+URZ+0x68], RZ ;  /* 0x000068ff08ff19a7 */ /* 0x0001e2000810003f */
[----:B------:R-:W-:Y:S02]  /*9130*/  IADD3 R2, P1, R2, UR22, RZ ;  /* 0x0000001602027c10 */ /* 0x000fe4000ff3e0ff */
[----:B------:R-:W-:Y:S01]  /*9140*/  LOP3.LUT R11, R11, R6, RZ, 0x3c, !PT ;  /* 0x000000060b0b7212 */ /* 0x000fe200078e3cff */
[----:B------:R-:W-:Y:S01]  /*9150*/  IMAD.MOV.U32 R6, RZ, RZ, -0x1 ;  /* 0xffffffffff067424 */ /* 0x000fe200078e00ff */
[----:B------:R-:W-:Y:S02]  /*9160*/  IADD3.X R3, R3, UR14, RZ, P1, !PT ;  /* 0x0000000e03037c10 */ /* 0x000fe40008ffe4ff */
[----:B------:R-:W-:-:S02]  /*9170*/  ISETP.GE.U32.AND P0, PT, R2, UR8, PT ;  /* 0x0000000802007c0c */ /* 0x000fc4000bf06070 */
[----:B0-----:R-:W-:Y:S02]  /*9180*/  SHF.R.U32.HI R8, RZ, 0x2, R7 ;  /* 0x00000002ff087819 */ /* 0x001fe40000011607 */
[----:B------:R-:W-:Y:S02]  /*9190*/  ISETP.GE.U32.AND.EX P0, PT, R3, UR9, PT, P0 ;  /* 0x0000000903007c0c */ /* 0x000fe4000bf06100 */
[----:B------:R-:W-:Y:S01]  /*91a0*/  @P2 LOP3.LUT R11, R11, 0x1, R8, 0x78, !PT ;  /* 0x000000010b0b2812 */ /* 0x000fe200078e7808 */
[----:B------:R-:W-:Y:S01]  /*91b0*/  IMAD R15, R8, -0x5, R15 ;  /* 0xfffffffb080f7824 */ /* 0x000fe200078e020f */
[----:B------:R-:W-:-:S09]  /*91c0*/  PRMT R7, RZ, 0x7610, R7 ;  /* 0x00007610ff077816 */ /* 0x000fd20000000007 */
[----:B------:R-:W-:Y:S05]  /*91d0*/  @P0 BRA `(.L_x_183) ;  /* 0x0000000400480947 */ /* 0x000fea0003800000 */
[----:B------:R-:W0:Y:S01]  /*91e0*/  S2R R17, SR_CTAID.X ;  /* 0x0000000000117919 */ /* 0x000e220000002500 */
[----:B------:R-:W-:Y:S01]  /*91f0*/  ULDC.64 UR8, c[0x0][0x628] ;  /* 0x00018a0000087ab9 */ /* 0x000fe20000000a00 */
[----:B------:R-:W1:Y:S01]  /*9200*/  LDC R18, c[0x0][0x144] ;  /* 0x00005100ff127b82 */ /* 0x000e620000000800 */
[----:B------:R-:W-:Y:S01]  /*9210*/  ISETP.NE.U32.AND P0, PT, RZ, UR8, PT ;  /* 0x00000008ff007c0c */ /* 0x000fe2000bf05070 */
[----:B------:R-:W2:Y:S01]  /*9220*/  S2R R12, SR_CTAID.Y ;  /* 0x00000000000c7919 */ /* 0x000ea20000002600 */
[----:B------:R-:W-:Y:S01]  /*9230*/  ULDC UR10, c[0x0][0x150] ;  /* 0x00005400000a7ab9 */ /* 0x000fe20000000800 */
[----:B------:R-:W-:Y:S01]  /*9240*/  ULDC UR11, c[0x0][0x630] ;  /* 0x00018c00000b7ab9 */ /* 0x000fe20000000800 */
[----:B------:R-:W-:Y:S01]  /*9250*/  ISETP.NE.AND.EX P0, PT, RZ, UR9, PT, P0 ;  /* 0x00000009ff007c0c */ /* 0x000fe2000bf05300 */
[----:B------:R-:W-:Y:S01]  /*9260*/  IMAD.MOV.U32 R6, RZ, RZ, R2 ;  /* 0x000000ffff067224 */ /* 0x000fe200078e0002 */
[----:B0-----:R-:W-:-:S05]  /*9270*/  I2FP.F32.U32 R7, R17 ;  /* 0x0000001100077245 */ /* 0x001fca0000201000 */
[----:B------:R-:W-:Y:S01]  /*9280*/  FMUL R20, R7, UR10 ;  /* 0x0000000a07147c20 */ /* 0x000fe20008400000 */
[----:B------:R-:W-:-:S05]  /*9290*/  IMAD.MOV.U32 R7, RZ, RZ, R3 ;  /* 0x000000ffff077224 */ /* 0x000fca00078e0003 */
[----:B--2---:R-:W-:Y:S05]  /*92a0*/  @!P0 BRA `(.L_x_184) ;  /* 0x0000000000288947 */ /* 0x004fea0003800000 */
[----:B------:R-:W-:Y:S02]  /*92b0*/  ULDC UR10, c[0x0][0x634] ;  /* 0x00018d00000a7ab9 */ /* 0x000fe40000000800 */
[----:B------:R-:W-:-:S05]  /*92c0*/  IADD3 R7, P0, R2, UR10, RZ ;  /* 0x0000000a02077c10 */ /* 0x000fca000ff1e0ff */
[----:B------:R-:W-:-:S04]  /*92d0*/  IMAD.X R19, RZ, RZ, R3, P0 ;  /* 0x000000ffff137224 */ /* 0x000fc800000e0603 */
[----:B------:R-:W-:-:S04]  /*92e0*/  IMAD.WIDE.U32 R8, R19, UR8, RZ ;  /* 0x0000000813087c25 */ /* 0x000fc8000f8e00ff */
[----:B------:R-:W-:-:S04]  /*92f0*/  IMAD.WIDE.U32 R8, P0, R7, UR9, R8 ;  /* 0x0000000907087c25 */ /* 0x000fc8000f800008 */
[----:B------:R-:W-:-:S04]  /*9300*/  IMAD.WIDE.U32 R6, R7, UR8, RZ ;  /* 0x0000000807067c25 */ /* 0x000fc8000f8e00ff */
[----:B------:R-:W-:Y:S01]  /*9310*/  IMAD.MOV.U32 R6, RZ, RZ, R9 ;  /* 0x000000ffff067224 */ /* 0x000fe200078e0009 */
[----:B------:R-:W-:Y:S01]  /*9320*/  IADD3 RZ, P1, R7, R8, RZ ;  /* 0x0000000807ff7210 */ /* 0x000fe20007f3e0ff */
[----:B------:R-:W-:-:S04]  /*9330*/  IMAD.X R7, RZ, RZ, RZ, P0 ;  /* 0x000000ffff077224 */ /* 0x000fc800000e06ff */
[----:B------:R-:W-:-:S08]  /*9340*/  IMAD.WIDE.U32.X R6, R19, UR9, R6, P1 ;  /* 0x0000000913067c25 */ /* 0x000fd000088e0406 */
.L_x_184:
[--C-:B------:R-:W-:Y:S01]  /*9350*/  SHF.R.U64 R16, R6, UR11, R7.reuse ;  /* 0x0000000b06107c19 */ /* 0x100fe20008001207 */
[----:B------:R-:W0:Y:S01]  /*9360*/  F2I.U32.TRUNC.NTZ R20, R20 ;  /* 0x0000001400147305 */ /* 0x000e22000020f000 */
[----:B------:R-:W-:Y:S01]  /*9370*/  SHF.R.U32.HI R6, RZ, UR11, R7 ;  /* 0x0000000bff067c19 */ /* 0x000fe20008011607 */
[----:B------:R-:W-:Y:S01]  /*9380*/  ULDC.64 UR8, c[0x0][0x620] ;  /* 0x0001880000087ab9 */ /* 0x000fe20000000a00 */
[----:B------:R-:W-:Y:S01]  /*9390*/  IADD3 R9, P0, RZ, -R16, RZ ;  /* 0x80000010ff097210 */ /* 0x000fe20007f1e0ff */
[----:B------:R-:W-:Y:S01]  /*93a0*/  ULDC.64 UR10, c[0x0][0x640] ;  /* 0x00019000000a7ab9 */ /* 0x000fe20000000a00 */
[----:B------:R-:W2:Y:S03]  /*93b0*/  LDC R21, c[0x0][0x148] ;  /* 0x00005200ff157b82 */ /* 0x000ea60000000800 */
[----:B------:R-:W-:Y:S01]  /*93c0*/  IMAD.X R6, RZ, RZ, ~R6, P0 ;  /* 0x000000ffff067224 */ /* 0x000fe200000e0e06 */
[----:B------:R-:W-:-:S03]  /*93d0*/  ISETP.NE.U32.AND P0, PT, RZ, UR10, PT ;  /* 0x0000000aff007c0c */ /* 0x000fc6000bf05070 */
[----:B------:R-:W-:Y:S01]  /*93e0*/  IMAD R8, R6, UR8, RZ ;  /* 0x0000000806087c24 */ /* 0x000fe2000f8e02ff */
[----:B------:R-:W-:Y:S01]  /*93f0*/  ISETP.NE.AND.EX P0, PT, RZ, UR11, PT, P0 ;  /* 0x0000000bff007c0c */ /* 0x000fe2000bf05300 */
[----:B------:R-:W-:Y:S01]  /*9400*/  IMAD.WIDE.U32 R6, R9, UR8, R2 ;  /* 0x0000000809067c25 */ /* 0x000fe2000f8e0002 */
[----:B------:R-:W-:-:S03]  /*9410*/  ULDC UR8, c[0x0][0x618] ;  /* 0x0001860000087ab9 */ /* 0x000fc60000000800 */
[----:B------:R-:W-:Y:S01]  /*9420*/  IMAD R9, R9, UR9, R8 ;  /* 0x0000000909097c24 */ /* 0x000fe2000f8e0208 */
[----:B------:R-:W-:Y:S01]  /*9430*/  ULDC UR9, c[0x0][0x154] ;  /* 0x0000550000097ab9 */ /* 0x000fe20000000800 */
[----:B0-----:R-:W-:Y:S02]  /*9440*/  IMAD.MOV R8, RZ, RZ, -R20 ;  /* 0x000000ffff087224 */ /* 0x001fe400078e0a14 */
[----:B------:R-:W-:Y:S02]  /*9450*/  IMAD.IADD R7, R7, 0x1, R9 ;  /* 0x0000000107077824 */ /* 0x000fe400078e0209 */
[----:B-1----:R-:W-:Y:S01]  /*9460*/  IMAD R17, R18, R8, R17 ;  /* 0x0000000812117224 */ /* 0x002fe200078e0211 */
[----:B------:R-:W-:Y:S02]  /*9470*/  I2FP.F32.U32 R8, R12 ;  /* 0x0000000c00087245 */ /* 0x000fe40000201000 */
[--C-:B------:R-:W-:Y:S02]  /*9480*/  SHF.R.U64 R18, R6, UR8, R7.reuse ;  /* 0x0000000806127c19 */ /* 0x100fe40008001207 */
[----:B------:R-:W-:Y:S01]  /*9490*/  SHF.R.U32.HI R7, RZ, UR8, R7 ;  /* 0x00000008ff077c19 */ /* 0x000fe20008011607 */
[----:B------:R-:W-:Y:S01]  /*94a0*/  FMUL R8, R8, UR9 ;  /* 0x0000000908087c20 */ /* 0x000fe20008400000 */
[----:B------:R-:W-:-:S02]  /*94b0*/  ULDC UR8, c[0x0][0x608] ;  /* 0x0001820000087ab9 */ /* 0x000fc40000000800 */
[--C-:B------:R-:W-:Y:S01]  /*94c0*/  SHF.R.U64 R20, R18, UR8, R7.reuse ;  /* 0x0000000812147c19 */ /* 0x100fe20008001207 */
[----:B------:R0:W1:Y:S01]  /*94d0*/  F2I.U32.TRUNC.NTZ R22, R8 ;  /* 0x0000000800167305 */ /* 0x000062000020f000 */
[----:B------:R-:W-:Y:S01]  /*94e0*/  SHF.R.U32.HI R7, RZ, UR8, R7 ;  /* 0x00000008ff077c19 */ /* 0x000fe20008011607 */
[----:B------:R-:W-:-:S03]  /*94f0*/  ULDC UR8, c[0x0][0x658] ;  /* 0x0001960000087ab9 */ /* 0x000fc60000000800 */
[--C-:B------:R-:W-:Y:S02]  /*9500*/  SHF.R.U64 R19, R20, UR8, R7.reuse ;  /* 0x0000000814137c19 */ /* 0x100fe40008001207 */
[----:B------:R-:W-:-:S03]  /*9510*/  SHF.R.U32.HI R23, RZ, UR8, R7 ;  /* 0x00000008ff177c19 */ /* 0x000fc60008011607 */
[----:B------:R-:W-:Y:S02]  /*9520*/  IMAD.MOV.U32 R6, RZ, RZ, R19 ;  /* 0x000000ffff067224 */ /* 0x000fe400078e0013 */
[----:B------:R-:W-:Y:S01]  /*9530*/  IMAD.MOV.U32 R7, RZ, RZ, R23 ;  /* 0x000000ffff077224 */ /* 0x000fe200078e0017 */
[----:B0-----:R-:W-:Y:S06]  /*9540*/  @!P0 BRA `(.L_x_185) ;  /* 0x0000000000288947 */ /* 0x001fec0003800000 */
        /* <DEDUP_REMOVED lines=10> */
.L_x_185:
[----:B------:R-:W-:Y:S01]  /*95f0*/  ULDC UR8, c[0x0][0x648] ;  /* 0x0001920000087ab9 */ /* 0x000fe20000000800 */
[----:B-1----:R-:W-:Y:S01]  /*9600*/  IMAD.MOV R22, RZ, RZ, -R22 ;  /* 0x000000ffff167224 */ /* 0x002fe200078e0a16 */
[----:B------:R-:W-:Y:S01]  /*9610*/  SHF.R.U64 R7, R6, UR8, R7 ;  /* 0x0000000806077c19 */ /* 0x000fe20008001207 */
[----:B------:R-:W-:Y:S01]  /*9620*/  ULDC UR8, c[0x0][0x638] ;  /* 0x00018e0000087ab9 */ /* 0x000fe20000000800 */
[----:B------:R-:W-:Y:S01]  /*9630*/  LOP3.LUT R6, R20, UR13, RZ, 0xc0, !PT ;  /* 0x0000000d14067c12 */ /* 0x000fe2000f8ec0ff */
[----:B--2---:R-:W-:Y:S01]  /*9640*/  @P3 IMAD R17, R21, R22, R12 ;  /* 0x0000001615113224 */ /* 0x004fe200078e020c */
[----:B------:R-:W-:Y:S01]  /*9650*/  LOP3.LUT R18, R18, UR4, RZ, 0xc0, !PT ;  /* 0x0000000412127c12 */ /* 0x000fe2000f8ec0ff */
[----:B------:R-:W-:Y:S01]  /*9660*/  IMAD.MOV R8, RZ, RZ, -R7 ;  /* 0x000000ffff087224 */ /* 0x000fe200078e0a07 */
[----:B------:R-:W-:Y:S01]  /*9670*/  ULDC UR9, c[0x0][0x610] ;  /* 0x0001840000097ab9 */ /* 0x000fe20000000800 */
[----:B------:R-:W-:Y:S02]  /*9680*/  IMAD R6, R7, UR5, R6 ;  /* 0x0000000507067c24 */ /* 0x000fe4000f8e0206 */
[----:B------:R-:W-:Y:S01]  /*9690*/  IMAD R19, R8, UR8, R19 ;  /* 0x0000000808137c24 */ /* 0x000fe2000f8e0213 */
[----:B------:R-:W-:Y:S01]  /*96a0*/  ULDC UR8, c[0x0][0x600] ;  /* 0x0001800000087ab9 */ /* 0x000fe20000000800 */
[----:B------:R-:W-:-:S02]  /*96b0*/  IMAD R6, R6, UR9, R17 ;  /* 0x0000000906067c24 */ /* 0x000fc4000f8e0211 */
[----:B------:R-:W-:Y:S02]  /*96c0*/  IMAD R19, R19, UR8, R18 ;  /* 0x0000000813137c24 */ /* 0x000fe4000f8e0212 */
[----:B------:R-:W-:-:S03]  /*96d0*/  IMAD.MOV.U32 R7, RZ, RZ, 0x1 ;  /* 0x00000001ff077424 */ /* 0x000fc600078e00ff */
[----:B------:R-:W-:Y:S02]  /*96e0*/  SEL R17, R19, R6, !P3 ;  /* 0x0000000613117207 */ /* 0x000fe40005800000 */
[----:B------:R-:W-:-:S07]  /*96f0*/  SEL R6, R6, R19, !P3 ;  /* 0x0000001306067207 */ /* 0x000fce0005800000 */
.L_x_183:
[----:B------:R-:W-:Y:S05]  /*9700*/  BSYNC B1 ;  /* 0x0000000000017941 */ /* 0x000fea0003800000 */
.L_x_182:
[----:B------:R-:W-:-:S13]  /*9710*/  LOP3.LUT P0, RZ, R7, 0xff, RZ, 0xc0, !PT ;  /* 0x000000ff07ff7812 */ /* 0x000fda000780c0ff */
[----:B------:R-:W-:Y:S05]  /*9720*/  @P0 BRA `(.L_x_186) ;  /* 0xfffffff400400947 */ /* 0x000fea000383ffff */
[----:B------:R-:W-:Y:S05]  /*9730*/  BSYNC B0 ;  /* 0x0000000000007941 */ /* 0x000fea0003800000 */
.L_x_175:
[----:B------:R-:W-:-:S03]  /*9740*/  UMOV UR8, 0xffffffff ;  /* 0xffffffff00087882 */ /* 0x000fc60000000000 */
[----:B------:R-:W-:Y:S05]  /*9750*/  BRA.DIV UR8, `(.L_x_187) ;  /* 0x0000000608407947 */ /* 0x000fea000b800000 */
[----:B------:R-:W-:-:S13]  /*9760*/  ELECT P0, URZ, PT ;  /* 0x00000000003f782f */ /* 0x000fda0003800000 */
.L_x_202:
[----:B------:R-:W-:Y:S04]  /*9770*/  BSSY B0, `(.L_x_188) ;  /* 0x0000034000007945 */ /* 0x000fe80003800000 */
[----:B------:R-:W-:Y:S05]  /*9780*/  @!P0 BRA `(.L_x_189) ;  /* 0x0000000000c88947 */ /* 0x000fea0003800000 */
[----:B------:R-:W-:-:S04]  /*9790*/  LOP3.LUT R4, R4, 0x2, RZ, 0xfc, !PT ;  /* 0x0000000204047812 */ /* 0x000fc800078efcff */
[----:B------:R-:W-:-:S13]  /*97a0*/  ISETP.NE.AND P0, PT, R4, 0x3, PT ;  /* 0x000000030400780c */ /* 0x000fda0003f05270 */
[----:B------:R-:W-:Y:S05]  /*97b0*/  @!P0 BRA `(.L_x_190) ;  /* 0x0000000000048947 */ /* 0x000fea0003800000 */
[----:B------:R-:W-:Y:S01]  /*97c0*/  BPT.TRAP 0x1 ;  /* 0x000000040000795c */ /* 0x000fe20000300000 */
.L_x_190:
[----:B------:R-:W0:Y:S01]  /*97d0*/  S2R R3, SR_CgaCtaId ;  /* 0x0000000000037919 */ /* 0x000e220000008800 */
[----:B------:R-:W-:-:S04]  /*97e0*/  MOV R0, 0x400 ;  /* 0x0000040000007802 */ /* 0x000fc80000000f00 */
[----:B0-----:R-:W-:Y:S02]  /*97f0*/  LEA R0, R3, R0, 0x18 ;  /* 0x0000000003007211 */ /* 0x001fe400078ec0ff */
[----:B------:R-:W-:-:S03]  /*9800*/  SHF.L.U32 R3, R11, 0x1f, RZ ;  /* 0x0000001f0b037819 */ /* 0x000fc600000006ff */
[----:B------:R-:W-:-:S04]  /*9810*/  VIADD R0, R0, 0x28 ;  /* 0x0000002800007836 */ /* 0x000fc80000000000 */
[C---:B------:R-:W-:Y:S02]  /*9820*/  IMAD R6, R15.reuse, 0x8, R0 ;  /* 0x000000080f067824 */ /* 0x040fe400078e0200 */
[----:B------:R-:W-:Y:S02]  /*9830*/  VIADD R15, R15, 0x1 ;  /* 0x000000010f0f7836 */ /* 0x000fe40000000000 */
[----:B------:R-:W0:Y:S03]  /*9840*/  SYNCS.PHASECHK.TRANS64.TRYWAIT P0, [R6+URZ], R3 ;  /* 0x00000003060075a7 */ /* 0x000e26000800017f */
[----:B------:R-:W-:-:S04]  /*9850*/  ISETP.NE.AND P1, PT, R15, 0x5, PT ;  /* 0x000000050f00780c */ /* 0x000fc80003f25270 */
[----:B------:R-:W-:Y:S02]  /*9860*/  SEL R2, RZ, 0x1, P1 ;  /* 0x00000001ff027807 */ /* 0x000fe40000800000 */
[----:B------:R-:W-:Y:S02]  /*9870*/  SEL R15, R15, RZ, P1 ;  /* 0x000000ff0f0f7207 */ /* 0x000fe40000800000 */
[----:B------:R-:W-:-:S03]  /*9880*/  LOP3.LUT R8, R11, R2, RZ, 0x3c, !PT ;  /* 0x000000020b087212 */ /* 0x000fc600078e3cff */
[----:B------:R-:W-:Y:S01]  /*9890*/  IMAD R7, R15, 0x8, R0 ;  /* 0x000000080f077824 */ /* 0x000fe200078e0200 */
[----:B------:R-:W-:Y:S01]  /*98a0*/  SHF.L.U32 R4, R8, 0x1f, RZ ;  /* 0x0000001f08047819 */ /* 0x000fe200000006ff */
[----:B0-----:R-:W-:Y:S06]  /*98b0*/  @!P0 BRA `(.L_x_191) ;  /* 0x0000000400088947 */ /* 0x001fec0003800000 */
.L_x_203:
[----:B------:R-:W1:Y:S01]  /*98c0*/  SYNCS.PHASECHK.TRANS64.TRYWAIT P0, [R7+URZ], R4 ;  /* 0x00000004070075a7 */ /* 0x000e62000800017f */
[----:B------:R-:W-:-:S05]  /*98d0*/  VIADD R2, R15, 0x1 ;  /* 0x000000010f027836 */ /* 0x000fca0000000000 */
[----:B------:R-:W-:-:S04]  /*98e0*/  ISETP.NE.AND P1, PT, R2, 0x5, PT ;  /* 0x000000050200780c */ /* 0x000fc80003f25270 */
[----:B0-----:R-:W-:Y:S02]  /*98f0*/  SEL R3, RZ, 0x1, P1 ;  /* 0x00000001ff037807 */ /* 0x001fe40000800000 */
[----:B------:R-:W-:Y:S02]  /*9900*/  SEL R9, R2, RZ, P1 ;  /* 0x000000ff02097207 */ /* 0x000fe40000800000 */
[----:B------:R-:W-:-:S03]  /*9910*/  LOP3.LUT R8, R8, R3, RZ, 0x3c, !PT ;  /* 0x0000000308087212 */ /* 0x000fc600078e3cff */
[----:B------:R-:W-:Y:S01]  /*9920*/  IMAD R10, R9, 0x8, R0 ;  /* 0x00000008090a7824 */ /* 0x000fe200078e0200 */
[----:B------:R-:W-:Y:S01]  /*9930*/  SHF.L.U32 R5, R8, 0x1f, RZ ;  /* 0x0000001f08057819 */ /* 0x000fe200000006ff */
[----:B-1----:R-:W-:Y:S06]  /*9940*/  @!P0 BRA `(.L_x_192) ;  /* 0x0000000000f88947 */ /* 0x002fec0003800000 */
.L_x_204:
[----:B------:R-:W1:Y:S01]  /*9950*/  SYNCS.PHASECHK.TRANS64.TRYWAIT P0, [R10+URZ], R5 ;  /* 0x000000050a0075a7 */ /* 0x000e62000800017f */
[----:B------:R-:W-:-:S05]  /*9960*/  VIADD R2, R9, 0x1 ;  /* 0x0000000109027836 */ /* 0x000fca0000000000 */
[----:B------:R-:W-:-:S04]  /*9970*/  ISETP.NE.AND P1, PT, R2, 0x5, PT ;  /* 0x000000050200780c */ /* 0x000fc80003f25270 */
[----:B------:R-:W-:Y:S02]  /*9980*/  SEL R3, RZ, 0x1, P1 ;  /* 0x00000001ff037807 */ /* 0x000fe40000800000 */
[----:B0-----:R-:W-:Y:S02]  /*9990*/  SEL R7, R2, RZ, P1 ;  /* 0x000000ff02077207 */ /* 0x001fe40000800000 */
[----:B------:R-:W-:-:S03]  /*99a0*/  LOP3.LUT R9, R8, R3, RZ, 0x3c, !PT ;  /* 0x0000000308097212 */ /* 0x000fc600078e3cff */
[----:B------:R-:W-:Y:S01]  /*99b0*/  IMAD R11, R7, 0x8, R0 ;  /* 0x00000008070b7824 */ /* 0x000fe200078e0200 */
[----:B------:R-:W-:Y:S01]  /*99c0*/  SHF.L.U32 R6, R9, 0x1f, RZ ;  /* 0x0000001f09067819 */ /* 0x000fe200000006ff */
[----:B-1----:R-:W-:Y:S06]  /*99d0*/  @!P0 BRA `(.L_x_193) ;  /* 0x0000000000e88947 */ /* 0x002fec0003800000 */
.L_x_205:
[----:B------:R-:W1:Y:S01]  /*99e0*/  SYNCS.PHASECHK.TRANS64.TRYWAIT P0, [R11+URZ], R6 ;  /* 0x000000060b0075a7 */ /* 0x000e62000800017f */
[----:B------:R-:W-:-:S05]  /*99f0*/  VIADD R2, R7, 0x1 ;  /* 0x0000000107027836 */ /* 0x000fca0000000000 */
[----:B------:R-:W-:-:S04]  /*9a00*/  ISETP.NE.AND P1, PT, R2, 0x5, PT ;  /* 0x000000050200780c */ /* 0x000fc80003f25270 */
[----:B------:R-:W-:Y:S02]  /*9a10*/  SEL R4, RZ, 0x1, P1 ;  /* 0x00000001ff047807 */ /* 0x000fe40000800000 */
[----:B------:R-:W-:Y:S02]  /*9a20*/  SEL R3, R2, RZ, P1 ;  /* 0x000000ff02037207 */ /* 0x000fe40000800000 */
[----:B------:R-:W-:Y:S01]  /*9a30*/  LOP3.LUT R4, R9, R4, RZ, 0x3c, !PT ;  /* 0x0000000409047212 */ /* 0x000fe200078e3cff */
[----:B-1----:R-:W-:Y:S06]  /*9a40*/  @!P0 BRA `(.L_x_194) ;  /* 0x0000000000e08947 */ /* 0x002fec0003800000 */
.L_x_206:
[----:B------:R-:W-:Y:S01]  /*9a50*/  IMAD R3, R3, 0x8, R0 ;  /* 0x0000000803037824 */ /* 0x000fe200078e0200 */
[----:B------:R-:W-:-:S07]  /*9a60*/  SHF.L.U32 R0, R4, 0x1f, RZ ;  /* 0x0000001f04007819 */ /* 0x000fce00000006ff */
.L_x_195:
[----:B--2---:R2:W3:Y:S02]  /*9a70*/  SYNCS.PHASECHK.TRANS64.TRYWAIT P0, [R3+URZ], R0 ;  /* 0x00000000030075a7 */ /* 0x0044e4000800017f */
[----:B---3--:R-:W-:Y:S05]  /*9a80*/  @!P0 NANOSLEEP.SYNCS 0x989680 ;  /* 0x009896800000895d */ /* 0x008fea0003900000 */
[----:B------:R-:W3:Y:S02]  /*9a90*/  @!P0 SYNCS.PHASECHK.TRANS64 P0, [R3+URZ], R0 ;  /* 0x00000000030085a7 */ /* 0x000ee4000800007f */
[----:B---3--:R-:W-:Y:S05]  /*9aa0*/  @!P0 BRA `(.L_x_195) ;  /* 0xfffffffc00f08947 */ /* 0x008fea000383ffff */
.L_x_189:
[----:B------:R-:W-:Y:S05]  /*9ab0*/  BSYNC B0 ;  /* 0x0000000000007941 */ /* 0x000fea0003800000 */
.L_x_188:
[----:B------:R-:W-:Y:S05]  /*9ac0*/  EXIT ;  /* 0x000000000000794d */ /* 0x000fea0003800000 */
.L_x_21:
[----:B-1----:R-:W-:-:S04]  /*9ad0*/  IMAD.U32 R13, RZ, RZ, UR6 ;  /* 0x00000006ff0d7e24 */ /* 0x002fc8000f8e00ff */
[----:B------:R1:W4:Y:S03]  /*9ae0*/  SYNCS.PHASECHK.TRANS64.TRYWAIT P0, [R13+URZ], R12 ;  /* 0x0000000c0d0075a7 */ /* 0x000326000800017f */
[----:B----4-:R-:W-:Y:S05]  /*9af0*/  @!P0 NANOSLEEP.SYNCS 0x989680 ;  /* 0x009896800000895d */ /* 0x010fea0003900000 */
[----:B------:R-:W4:Y:S02]  /*9b00*/  @!P0 SYNCS.PHASECHK.TRANS64 P0, [R13+URZ], R12 ;  /* 0x0000000c0d0085a7 */ /* 0x000f24000800007f */
[----:B----4-:R-:W-:Y:S05]  /*9b10*/  @!P0 BRA `(.L_x_21) ;  /* 0xfffffffc00ec8947 */ /* 0x010fea000383ffff */
[----:B------:R-:W-:Y:S05]  /*9b20*/  BRA `(.L_x_20) ;  /* 0xffffff7c00447947 */ /* 0x000fea000383ffff */
.L_x_27:
[----:B-1----:R-:W-:-:S04]  /*9b30*/  IMAD.U32 R15, RZ, RZ, UR13 ;  /* 0x0000000dff0f7e24 */ /* 0x002fc8000f8e00ff */
[----:B------:R1:W4:Y:S03]  /*9b40*/  SYNCS.PHASECHK.TRANS64.TRYWAIT P0, [R15+URZ], R14 ;  /* 0x0000000e0f0075a7 */ /* 0x000326000800017f */
[----:B----4-:R-:W-:Y:S05]  /*9b50*/  @!P0 NANOSLEEP.SYNCS 0x989680 ;  /* 0x009896800000895d */ /* 0x010fea0003900000 */
[----:B------:R-:W4:Y:S02]  /*9b60*/  @!P0 SYNCS.PHASECHK.TRANS64 P0, [R15+URZ], R14 ;  /* 0x0000000e0f0085a7 */ /* 0x000f24000800007f */
[----:B----4-:R-:W-:Y:S05]  /*9b70*/  @!P0 BRA `(.L_x_27) ;  /* 0xfffffffc00ec8947 */ /* 0x010fea000383ffff */
[----:B------:R-:W-:Y:S05]  /*9b80*/  BRA `(.L_x_26) ;  /* 0xffffff8400f87947 */ /* 0x000fea000383ffff */
.L_x_176:
[----:B------:R-:W-:Y:S01]  /*9b90*/  BSSY B1, `(.L_x_196) ;  /* 0x0000006000017945 */ /* 0x000fe20003800000 */
[----:B------:R-:W-:-:S07]  /*9ba0*/  IMAD.MOV.U32 R7, RZ, RZ, -0x1 ;  /* 0xffffffffff077424 */ /* 0x000fce00078e00ff */
[----:B------:R-:W-:Y:S05]  /*9bb0*/  WARPSYNC.COLLECTIVE R7, `(.L_x_197) ;  /* 0x00000000070c7348 */ /* 0x000fea0003c00000 */
[----:B------:R-:W-:Y:S02]  /*9bc0*/  ELECT P0, UR62, PT ;  /* 0x00000000003e782f */ /* 0x000fe40003800000 */
[----:B------:R-:W-:Y:S01]  /*9bd0*/  MOV R7, UR62 ;  /* 0x0000003e00077c02 */ /* 0x000fe20008000f00 */
[----:B------:R-:W-:Y:S10]  /*9be0*/  ENDCOLLECTIVE ;  /* 0x000000000000791b */ /* 0x000ff40003800000 */
.L_x_197:
[----:B------:R-:W-:Y:S05]  /*9bf0*/  BSYNC B1 ;  /* 0x0000000000017941 */ /* 0x000fea0003800000 */
.L_x_196:
[----:B------:R-:W-:Y:S05]  /*9c00*/  BRA `(.L_x_198) ;  /* 0xfffffff000147947 */ /* 0x000fea000383ffff */
.L_x_179:
[----:B-1----:R1:W2:Y:S02]  /*9c10*/  SYNCS.PHASECHK.TRANS64.TRYWAIT P0, [R20+URZ+0x28], R9 ;  /* 0x00002809140075a7 */ /* 0x0022a4000800017f */
[----:B--2---:R-:W-:Y:S05]  /*9c20*/  @!P0 NANOSLEEP.SYNCS 0x989680 ;  /* 0x009896800000895d */ /* 0x004fea0003900000 */
[----:B------:R-:W2:Y:S02]  /*9c30*/  @!P0 SYNCS.PHASECHK.TRANS64 P0, [R20+URZ+0x28], R9 ;  /* 0x00002809140085a7 */ /* 0x000ea4000800007f */
[----:B--2---:R-:W-:Y:S05]  /*9c40*/  @!P0 BRA `(.L_x_179) ;  /* 0xfffffffc00f08947 */ /* 0x004fea000383ffff */
[----:B------:R-:W-:Y:S05]  /*9c50*/  BRA `(.L_x_199) ;  /* 0xfffffff000507947 */ /* 0x000fea000383ffff */
.L_x_187:
[----:B------:R-:W-:Y:S01]  /*9c60*/  BSSY B0, `(.L_x_200) ;  /* 0x0000006000007945 */ /* 0x000fe20003800000 */
[----:B------:R-:W-:-:S07]  /*9c70*/  IMAD.MOV.U32 R7, RZ, RZ, -0x1 ;  /* 0xffffffffff077424 */ /* 0x000fce00078e00ff */
[----:B------:R-:W-:Y:S05]  /*9c80*/  WARPSYNC.COLLECTIVE R7, `(.L_x_201) ;  /* 0x00000000070c7348 */ /* 0x000fea0003c00000 */
[----:B------:R-:W-:Y:S02]  /*9c90*/  ELECT P0, UR62, PT ;  /* 0x00000000003e782f */ /* 0x000fe40003800000 */
[----:B------:R-:W-:Y:S01]  /*9ca0*/  MOV R7, UR62 ;  /* 0x0000003e00077c02 */ /* 0x000fe20008000f00 */
[----:B------:R-:W-:Y:S10]  /*9cb0*/  ENDCOLLECTIVE ;  /* 0x000000000000791b */ /* 0x000ff40003800000 */
.L_x_201:
[----:B------:R-:W-:Y:S05]  /*9cc0*/  BSYNC B0 ;  /* 0x0000000000007941 */ /* 0x000fea0003800000 */
.L_x_200:
[----:B------:R-:W-:Y:S05]  /*9cd0*/  BRA `(.L_x_202) ;  /* 0xfffffff800a47947 */ /* 0x000fea000383ffff */
.L_x_191:
[----:B0-----:R0:W1:Y:S02]  /*9ce0*/  SYNCS.PHASECHK.TRANS64.TRYWAIT P0, [R6+URZ], R3 ;  /* 0x00000003060075a7 */ /* 0x001064000800017f */
[----:B-1----:R-:W-:Y:S05]  /*9cf0*/  @!P0 NANOSLEEP.SYNCS 0x989680 ;  /* 0x009896800000895d */ /* 0x002fea0003900000 */
[----:B------:R-:W1:Y:S02]  /*9d00*/  @!P0 SYNCS.PHASECHK.TRANS64 P0, [R6+URZ], R3 ;  /* 0x00000003060085a7 */ /* 0x000e64000800007f */
[----:B-1----:R-:W-:Y:S05]  /*9d10*/  @!P0 BRA `(.L_x_191) ;  /* 0xfffffffc00f08947 */ /* 0x002fea000383ffff */
[----:B------:R-:W-:Y:S05]  /*9d20*/  BRA `(.L_x_203) ;  /* 0xfffffff800e47947 */ /* 0x000fea000383ffff */
.L_x_192:
[----:B0-----:R0:W1:Y:S02]  /*9d30*/  SYNCS.PHASECHK.TRANS64.TRYWAIT P0, [R7+URZ], R4 ;  /* 0x00000004070075a7 */ /* 0x001064000800017f */
[----:B-1----:R-:W-:Y:S05]  /*9d40*/  @!P0 NANOSLEEP.SYNCS 0x989680 ;  /* 0x009896800000895d */ /* 0x002fea0003900000 */
[----:B------:R-:W1:Y:S02]  /*9d50*/  @!P0 SYNCS.PHASECHK.TRANS64 P0, [R7+URZ], R4 ;  /* 0x00000004070085a7 */ /* 0x000e64000800007f */
[----:B-1----:R-:W-:Y:S05]  /*9d60*/  @!P0 BRA `(.L_x_192) ;  /* 0xfffffffc00f08947 */ /* 0x002fea000383ffff */
[----:B------:R-:W-:Y:S05]  /*9d70*/  BRA `(.L_x_204) ;  /* 0xfffffff800f47947 */ /* 0x000fea000383ffff */
.L_x_193:
[----:B0-----:R0:W1:Y:S02]  /*9d80*/  SYNCS.PHASECHK.TRANS64.TRYWAIT P0, [R10+URZ], R5 ;  /* 0x000000050a0075a7 */ /* 0x001064000800017f */
[----:B-1----:R-:W-:Y:S05]  /*9d90*/  @!P0 NANOSLEEP.SYNCS 0x989680 ;  /* 0x009896800000895d */ /* 0x002fea0003900000 */
[----:B------:R-:W1:Y:S02]  /*9da0*/  @!P0 SYNCS.PHASECHK.TRANS64 P0, [R10+URZ], R5 ;  /* 0x000000050a0085a7 */ /* 0x000e64000800007f */
[----:B-1----:R-:W-:Y:S05]  /*9db0*/  @!P0 BRA `(.L_x_193) ;  /* 0xfffffffc00f08947 */ /* 0x002fea000383ffff */
[----:B------:R-:W-:Y:S05]  /*9dc0*/  BRA `(.L_x_205) ;  /* 0xfffffffc00047947 */ /* 0x000fea000383ffff */
.L_x_194:
[----:B-1----:R1:W2:Y:S02]  /*9dd0*/  SYNCS.PHASECHK.TRANS64.TRYWAIT P0, [R11+URZ], R6 ;  /* 0x000000060b0075a7 */ /* 0x0022a4000800017f */
[----:B--2---:R-:W-:Y:S05]  /*9de0*/  @!P0 NANOSLEEP.SYNCS 0x989680 ;  /* 0x009896800000895d */ /* 0x004fea0003900000 */
[----:B------:R-:W2:Y:S02]  /*9df0*/  @!P0 SYNCS.PHASECHK.TRANS64 P0, [R11+URZ], R6 ;  /* 0x000000060b0085a7 */ /* 0x000ea4000800007f */
[----:B--2---:R-:W-:Y:S05]  /*9e00*/  @!P0 BRA `(.L_x_194) ;  /* 0xfffffffc00f08947 */ /* 0x004fea000383ffff */
[----:B------:R-:W-:Y:S05]  /*9e10*/  BRA `(.L_x_206) ;  /* 0xfffffffc000c7947 */ /* 0x000fea000383ffff */
.L_x_207:
[----:B------:R-:W-:-:S00]  /*9e20*/  BRA `(.L_x_207) ;  /* 0xfffffffc00fc7947 */ /* 0x000fc0000383ffff */
[----:B------:R-:W-:-:S00]  /*9e30*/  NOP ;  /* 0x0000000000007918 */ /* 0x000fc00000000000 */
        /* <DEDUP_REMOVED lines=12> */
.L_x_208:


//--------------------- .nv.shared._ZN7cutlass13device_kernelINS_4gemm6kernel13GemmUniversalIN4cute5tupleIJiiiiEEENS1_10collective13CollectiveMmaINS1_37MainloopSm90TmaGmmaWarpSpecializedFP8ILi5ENS5_IJNS4_1CILi4EEESB_NSA_ILi1EEEEEENS1_35KernelTmaWarpSpecializedCooperativeEEENS5_IJNSA_ILi256EEENSA_ILi64EEENSA_ILi128EEEEEENS_12float_e5m2_tENS5_IJlSC_lEEESK_SL_NS4_8TiledMMAINS4_8MMA_AtomIJNS4_4SM904GMMA30MMA_64x64x32_F32E5M2E5M2_SS_TNILNSP_7ScaleInE1ELSR_1EEEEEENS4_6LayoutINS5_IJNSA_ILi2EEESC_SC_EEENS5_IJSC_NSA_ILi0EEESX_EEEEENS5_IJNS4_10UnderscoreES10_S10_EEEEENS4_23SM90_TMA_LOAD_MULTICASTENS4_14ComposedLayoutINS4_7SwizzleILi3ELi4ELi3EEENS4_18smem_ptr_flag_bitsILi8EEENSU_INS5_IJNSA_ILi8EEESI_EEENS5_IJSI_SC_EEEEEEEvNS4_8identityES13_S1D_vS1E_EENS_8epilogue10collective6detail29Sm90TmaWarpSpecializedAdapterINS1H_15DefaultEpilogueISK_SL_SL_NS1G_6thread17LinearCombinationISK_Li1EffLNS1L_9ScaleType4KindE0ELNS_15FloatRoundStyleE2ESK_EENS1_15EpilogueDefaultEEEEEvvEEEEvNT_6ParamsE --------------------------
	.section	.nv.shared._ZN7cutlass13device_kernelINS_4gemm6kernel13GemmUniversalIN4cute5tupleIJiiiiEEENS1_10collective13CollectiveMmaINS1_37MainloopSm90TmaGmmaWarpSpecializedFP8ILi5ENS5_IJNS4_1CILi4EEESB_NSA_ILi1EEEEEENS1_35KernelTmaWarpSpecializedCooperativeEEENS5_IJNSA_ILi256EEENSA_ILi64EEENSA_ILi128EEEEEENS_12float_e5m2_tENS5_IJlSC_lEEESK_SL_NS4_8TiledMMAINS4_8MMA_AtomIJNS4_4SM904GMMA30MMA_64x64x32_F32E5M2E5M2_SS_TNILNSP_7ScaleInE1ELSR_1EEEEEENS4_6LayoutINS5_IJNSA_ILi2EEESC_SC_EEENS5_IJSC_NSA_ILi0EEESX_EEEEENS5_IJNS4_10UnderscoreES10_S10_EEEEENS4_23SM90_TMA_LOAD_MULTICASTENS4_14ComposedLayoutINS4_7SwizzleILi3ELi4ELi3EEENS4_18smem_ptr_flag_bitsILi8EEENSU_INS5_IJNSA_ILi8EEESI_EEENS5_IJSI_SC_EEEEEEEvNS4_8identityES13_S1D_vS1E_EENS_8epilogue10collective6detail29Sm90TmaWarpSpecializedAdapterINS1H_15DefaultEpilogueISK_SL_SL_NS1G_6thread17LinearCombinationISK_Li1EffLNS1L_9ScaleType4KindE0ELNS_15FloatRoundStyleE2ESK_EENS1_15EpilogueDefaultEEEEEvvEEEEvNT_6ParamsE,"aw",@nobits
	.sectionflags	@""
	.align	16
	.zero		1024


//--------------------- .nv.shared.reserved.0     --------------------------
	.section	.nv.shared.reserved.0,"aw",@nobits
	.weak		__nv_reservedSMEM_offset_0_alias
	.size		__nv_reservedSMEM_offset_0_alias, 0, 0
	.other		__nv_reservedSMEM_offset_0_alias,@"STO_CUDA_RESERVED_SHARED STV_DEFAULT"
__nv_reservedSMEM_offset_0_alias:
	.zero		0


//--------------------- .nv.global                --------------------------
	.section	.nv.global,"aw",@nobits
.nv.global:
	.type		_ZN40_INTERNAL_60257c42_4_k_cu_9642a4f7_180104cute1_E,@object
	.size		_ZN40_INTERNAL_60257c42_4_k_cu_9642a4f7_180104cute1_E,(_ZN40_INTERNAL_60257c42_4_k_cu_9642a4f7_180104cuda3std3__45__cpo6cbeginE - _ZN40_INTERNAL_60257c42_4_k_cu_9642a4f7_180104cute1_E)
_ZN40_INTERNAL_60257c42_4_k_cu_9642a4f7_180104cute1_E:
	.zero		1
	.type		_ZN40_INTERNAL_60257c42_4_k_cu_9642a4f7_180104cuda3std3__45__cpo6cbeginE,@object
	.size		_ZN40_INTERNAL_60257c42_4_k_cu_9642a4f7_180104cuda3std3__45__cpo6cbeginE,(_ZN40_INTERNAL_60257c42_4_k_cu_9642a4f7_180104cuda3std3__48in_placeE - _ZN40_INTERNAL_60257c42_4_k_cu_9642a4f7_180104cuda3std3__45__cpo6cbeginE)
_ZN40_INTERNAL_60257c42_4_k_cu_9642a4f7_180104cuda3std3__45__cpo6cbeginE:
	.zero		1
	.type		_ZN40_INTERNAL_60257c42_4_k_cu_9642a4f7_180104cuda3std3__48in_placeE,@object
	.size		_ZN40_INTERNAL_60257c42_4_k_cu_9642a4f7_180104cuda3std3__48in_placeE,(_ZN40_INTERNAL_60257c42_4_k_cu_9642a4f7_180104cuda3std6ranges3__45__cpo9iter_moveE - _ZN40_INTERNAL_60257c42_4_k_cu_9642a4f7_180104cuda3std3__48in_placeE)
_ZN40_INTERNAL_60257c42_4_k_cu_9642a4f7_180104cuda3std3__48in_placeE:
	.zero		1
	.type		_ZN40_INTERNAL_60257c42_4_k_cu_9642a4f7_180104cuda3std6ranges3__45__cpo9iter_moveE,@object
	.size		_ZN40_INTERNAL_60257c42_4_k_cu_9642a4f7_180104cuda3std6ranges3__45__cpo9iter_moveE,(_ZN40_INTERNAL_60257c42_4_k_cu_9642a4f7_180104cuda3std3__45__cpo5beginE - _ZN40_INTERNAL_60257c42_4_k_cu_9642a4f7_180104cuda3std6ranges3__45__cpo9iter_moveE)
_ZN40_INTERNAL_60257c42_4_k_cu_9642a4f7_180104cuda3std6ranges3__45__cpo9iter_moveE:
	.zero		1
	.type		_ZN40_INTERNAL_60257c42_4_k_cu_9642a4f7_180104cuda3std3__45__cpo5beginE,@object
	.size		_ZN40_INTERNAL_60257c42_4_k_cu_9642a4f7_180104cuda3std3__45__cpo5beginE,(_ZN40_INTERNAL_60257c42_4_k_cu_9642a4f7_180104cuda3std3__442_GLOBAL__N__60257c42_4_k_cu_9642a4f7_180106ignoreE - _ZN40_INTERNAL_60257c42_4_k_cu_9642a4f7_180104cuda3std3__45__cpo5beginE)
_ZN40_INTERNAL_60257c42_4_k_cu_9642a4f7_180104cuda3std3__45__cpo5beginE:
	.zero		1
	.type		_ZN40_INTERNAL_60257c42_4_k_cu_9642a4f7_180104cuda3std3__442_GLOBAL__N__60257c42_4_k_cu_9642a4f7_180106ignoreE,@object
	.size		_ZN40_INTERNAL_60257c42_4_k_cu_9642a4f7_180104cuda3std3__442_GLOBAL__N__60257c42_4_k_cu_9642a4f7_180106ignoreE,(_ZN40_INTERNAL_60257c42_4_k_cu_9642a4f7_180104cute7productE - _ZN40_INTERNAL_60257c42_4_k_cu_9642a4f7_180104cuda3std3__442_GLOBAL__N__60257c42_4_k_cu_9642a4f7_180106ignoreE)
_ZN40_INTERNAL_60257c42_4_k_cu_9642a4f7_180104cuda3std3__442_GLOBAL__N__60257c42_4_k_cu_9642a4f7_180106ignoreE:
	.zero		1
	.type		_ZN40_INTERNAL_60257c42_4_k_cu_9642a4f7_180104cute7productE,@object
	.size		_ZN40_INTERNAL_60257c42_4_k_cu_9642a4f7_180104cute7productE,(_ZN40_INTERNAL_60257c42_4_k_cu_9642a4f7_180104cuda3std3__45__cpo3endE - _ZN40_INTERNAL_60257c42_4_k_cu_9642a4f7_180104cute7productE)
_ZN40_INTERNAL_60257c42_4_k_cu_9642a4f7_180104cute7productE:
	.zero		1
	.type		_ZN40_INTERNAL_60257c42_4_k_cu_9642a4f7_180104cuda3std3__45__cpo3endE,@object
	.size		_ZN40_INTERNAL_60257c42_4_k_cu_9642a4f7_180104cuda3std3__45__cpo3endE,(_ZN40_INTERNAL_60257c42_4_k_cu_9642a4f7_180104cuda3std3__419piecewise_constructE - _ZN40_INTERNAL_60257c42_4_k_cu_9642a4f7_180104cuda3std3__45__cpo3endE)
_ZN40_INTERNAL_60257c42_4_k_cu_9642a4f7_180104cuda3std3__45__cpo3endE:
	.zero		1
	.type		_ZN40_INTERNAL_60257c42_4_k_cu_9642a4f7_180104cuda3std3__419piecewise_constructE,@object
	.size		_ZN40_INTERNAL_60257c42_4_k_cu_9642a4f7_180104cuda3std3__419piecewise_constructE,(_ZN40_INTERNAL_60257c42_4_k_cu_9642a4f7_180104cuda3std3__45__cpo4cendE - _ZN40_INTERNAL_60257c42_4_k_cu_9642a4f7_180104cuda3std3__419piecewise_constructE)
_ZN40_INTERNAL_60257c42_4_k_cu_9642a4f7_180104cuda3std3__419piecewise_constructE:
	.zero		1
	.type		_ZN40_INTERNAL_60257c42_4_k_cu_9642a4f7_180104cuda3std3__45__cpo4cendE,@object
	.size		_ZN40_INTERNAL_60257c42_4_k_cu_9642a4f7_180104cuda3std3__45__cpo4cendE,(_ZN40_INTERNAL_60257c42_4_k_cu_9642a4f7_180104cuda3std6ranges3__45__cpo4swapE - _ZN40_INTERNAL_60257c42_4_k_cu_9642a4f7_180104cuda3std3__45__cpo4cendE)
_ZN40_INTERNAL_60257c42_4_k_cu_9642a4f7_180104cuda3std3__45__cpo4cendE:
	.zero		1
	.type		_ZN40_INTERNAL_60257c42_4_k_cu_9642a4f7_180104cuda3std6ranges3__45__cpo4swapE,@object
	.size		_ZN40_INTERNAL_60257c42_4_k_cu_9642a4f7_180104cuda3std6ranges3__45__cpo4swapE,(.L_7 - _ZN40_INTERNAL_60257c42_4_k_cu_9642a4f7_180104cuda3std6ranges3__45__cpo4swapE)
_ZN40_INTERNAL_60257c42_4_k_cu_9642a4f7_180104cuda3std6ranges3__45__cpo4swapE:
	.zero		1
.L_7:


//--------------------- .nv.constant0._ZN7cutlass13device_kernelINS_4gemm6kernel13GemmUniversalIN4cute5tupleIJiiiiEEENS1_10collective13CollectiveMmaINS1_37MainloopSm90TmaGmmaWarpSpecializedFP8ILi5ENS5_IJNS4_1CILi4EEESB_NSA_ILi1EEEEEENS1_35KernelTmaWarpSpecializedCooperativeEEENS5_IJNSA_ILi256EEENSA_ILi64EEENSA_ILi128EEEEEENS_12float_e5m2_tENS5_IJlSC_lEEESK_SL_NS4_8TiledMMAINS4_8MMA_AtomIJNS4_4SM904GMMA30MMA_64x64x32_F32E5M2E5M2_SS_TNILNSP_7ScaleInE1ELSR_1EEEEEENS4_6LayoutINS5_IJNSA_ILi2EEESC_SC_EEENS5_IJSC_NSA_ILi0EEESX_EEEEENS5_IJNS4_10UnderscoreES10_S10_EEEEENS4_23SM90_TMA_LOAD_MULTICASTENS4_14ComposedLayoutINS4_7SwizzleILi3ELi4ELi3EEENS4_18smem_ptr_flag_bitsILi8EEENSU_INS5_IJNSA_ILi8EEESI_EEENS5_IJSI_SC_EEEEEEEvNS4_8identityES13_S1D_vS1E_EENS_8epilogue10collective6detail29Sm90TmaWarpSpecializedAdapterINS1H_15DefaultEpilogueISK_SL_SL_NS1G_6thread17LinearCombinationISK_Li1EffLNS1L_9ScaleType4KindE0ELNS_15FloatRoundStyleE2ESK_EENS1_15EpilogueDefaultEEEEEvvEEEEvNT_6ParamsE --------------------------
	.section	.nv.constant0._ZN7cutlass13device_kernelINS_4gemm6kernel13GemmUniversalIN4cute5tupleIJiiiiEEENS1_10collective13CollectiveMmaINS1_37MainloopSm90TmaGmmaWarpSpecializedFP8ILi5ENS5_IJNS4_1CILi4EEESB_NSA_ILi1EEEEEENS1_35KernelTmaWarpSpecializedCooperativeEEENS5_IJNSA_ILi256EEENSA_ILi64EEENSA_ILi128EEEEEENS_12float_e5m2_tENS5_IJlSC_lEEESK_SL_NS4_8TiledMMAINS4_8MMA_AtomIJNS4_4SM904GMMA30MMA_64x64x32_F32E5M2E5M2_SS_TNILNSP_7ScaleInE1ELSR_1EEEEEENS4_6LayoutINS5_IJNSA_ILi2EEESC_SC_EEENS5_IJSC_NSA_ILi0EEESX_EEEEENS5_IJNS4_10UnderscoreES10_S10_EEEEENS4_23SM90_TMA_LOAD_MULTICASTENS4_14ComposedLayoutINS4_7SwizzleILi3ELi4ELi3EEENS4_18smem_ptr_flag_bitsILi8EEENSU_INS5_IJNSA_ILi8EEESI_EEENS5_IJSI_SC_EEEEEEEvNS4_8identityES13_S1D_vS1E_EENS_8epilogue10collective6detail29Sm90TmaWarpSpecializedAdapterINS1H_15DefaultEpilogueISK_SL_SL_NS1G_6thread17LinearCombinationISK_Li1EffLNS1L_9ScaleType4KindE0ELNS_15FloatRoundStyleE2ESK_EENS1_15EpilogueDefaultEEEEEvvEEEEvNT_6ParamsE,"a",@progbits
	.sectionflags	@""
	.align	4
.nv.constant0._ZN7cutlass13device_kernelINS_4gemm6kernel13GemmUniversalIN4cute5tupleIJiiiiEEENS1_10collective13CollectiveMmaINS1_37MainloopSm90TmaGmmaWarpSpecializedFP8ILi5ENS5_IJNS4_1CILi4EEESB_NSA_ILi1EEEEEENS1_35KernelTmaWarpSpecializedCooperativeEEENS5_IJNSA_ILi256EEENSA_ILi64EEENSA_ILi128EEEEEENS_12float_e5m2_tENS5_IJlSC_lEEESK_SL_NS4_8TiledMMAINS4_8MMA_AtomIJNS4_4SM904GMMA30MMA_64x64x32_F32E5M2E5M2_SS_TNILNSP_7ScaleInE1ELSR_1EEEEEENS4_6LayoutINS5_IJNSA_ILi2EEESC_SC_EEENS5_IJSC_NSA_ILi0EEESX_EEEEENS5_IJNS4_10UnderscoreES10_S10_EEEEENS4_23SM90_TMA_LOAD_MULTICASTENS4_14ComposedLayoutINS4_7SwizzleILi3ELi4ELi3EEENS4_18smem_ptr_flag_bitsILi8EEENSU_INS5_IJNSA_ILi8EEESI_EEENS5_IJSI_SC_EEEEEEEvNS4_8identityES13_S1D_vS1E_EENS_8epilogue10collective6detail29Sm90TmaWarpSpecializedAdapterINS1H_15DefaultEpilogueISK_SL_SL_NS1G_6thread17LinearCombinationISK_Li1EffLNS1L_9ScaleType4KindE0ELNS_15FloatRoundStyleE2ESK_EENS1_15EpilogueDefaultEEEEEvvEEEEvNT_6ParamsE:
	.zero		1664


//--------------------- SYMBOLS --------------------------

	.type		.nv.reservedSmem.offset0,@object
	.size		.nv.reservedSmem.offset0,0x4
